// auto-generated by cutlass_sweep.gemm — config: {"arch": "sm_100", "cluster_m": 1, "cluster_n": 1, "dtype": "fp16", "dtype_b": "fp16", "layout": "nt", "stages": 0, "tile_k": 64, "tile_m": 64, "tile_n": 16}
#include "cutlass/cutlass.h"
#include "cutlass/gemm/collective/collective_builder.hpp"
#include "cutlass/gemm/device/gemm_universal_adapter.h"
#include "cutlass/gemm/kernel/gemm_universal.hpp"
#include "cutlass/epilogue/collective/collective_builder.hpp"

using ElemA = cutlass::half_t;
using ElemB = cutlass::half_t;
using ElemCD = cutlass::half_t;
using Acc  = float;
using TileShape    = cute::Shape<cute::_64, cute::_16, cute::_64>;
using ClusterShape = cute::Shape<cute::_1, cute::_1, cute::_1>;

using CollectiveEpilogue = typename cutlass::epilogue::collective::CollectiveBuilder<
    cutlass::arch::Sm100, cutlass::arch::OpClassTensorOp,
    TileShape, ClusterShape,
    cutlass::epilogue::collective::EpilogueTileAuto,
    Acc, Acc,
    ElemCD, cutlass::layout::RowMajor, 128 / cutlass::sizeof_bits<ElemCD>::value,
    ElemCD, cutlass::layout::RowMajor, 128 / cutlass::sizeof_bits<ElemCD>::value,
    cutlass::epilogue::collective::EpilogueScheduleAuto
  >::CollectiveOp;

using CollectiveMainloop = typename cutlass::gemm::collective::CollectiveBuilder<
    cutlass::arch::Sm100, cutlass::arch::OpClassTensorOp,
    ElemA, cutlass::layout::RowMajor, 128 / cutlass::sizeof_bits<ElemA>::value,
    ElemB, cutlass::layout::ColumnMajor, 128 / cutlass::sizeof_bits<ElemB>::value,
    Acc,
    TileShape, ClusterShape,
    cutlass::gemm::collective::StageCountAutoCarveout<static_cast<int>(sizeof(typename CollectiveEpilogue::SharedStorage))>,
    cutlass::gemm::collective::KernelScheduleAuto
  >::CollectiveOp;

using GemmKernel = cutlass::gemm::kernel::GemmUniversal<
    cute::Shape<int,int,int,int>,
    CollectiveMainloop,
    CollectiveEpilogue
>;
using Gemm = cutlass::gemm::device::GemmUniversalAdapter<GemmKernel>;

// Force the device kernel symbol into the cubin without needing a host main.
auto* _anchor = &cutlass::device_kernel<GemmKernel>;


// ===== COMPILED SASS (sm_100a) =====

	.target	sm_100a

	.elftype	@"ET_EXEC"


//--------------------- .note.nv.tkinfo           --------------------------
	.section	.note.nv.tkinfo,"",@"SHT_NOTE"
	.sectionflags	@"SHF_NOTE_NV_TKINFO"
	.tkinfo
        /*0018*/ 	.word	0x00000002
        /*0030*/ 	.string	""
        /*0030*/ 	.string	"ptxas"
        /*0030*/ 	.string	"Cuda compilation tools, release 13.0, V13.0.88"
        /*0030*/ 	.string	"Build cuda_13.0.r13.0/compiler.36424714_0"
        /*0030*/ 	.string	"-arch sm_100a -m 64 "



//--------------------- .note.nv.cuinfo           --------------------------
	.section	.note.nv.cuinfo,"",@"SHT_NOTE"
	.sectionflags	@"SHF_NOTE_NV_CUINFO"
        /*0018*/ 	.short	0x0002
        /*001a*/ 	.short	0x0064
        /*001c*/ 	.short	0x0082
	.zero		2


//--------------------- .nv.info                  --------------------------
	.section	.nv.info,"",@"SHT_CUDA_INFO"
	.align	4


	//----- nvinfo : EIATTR_REGCOUNT
	.align		4
        /*0000*/ 	.byte	0x04, 0x2f
        /*0002*/ 	.short	(.L_19 - .L_18)
	.align		4
.L_18:
        /*0004*/ 	.word	index@(_ZN7cutlass13device_kernelINS_4gemm6kernel13GemmUniversalIN4cute5tupleIJiiiiEEENS1_10collective13CollectiveMmaINS1_35MainloopSm100TmaUmmaWarpSpecializedILi22ELi2ELi4ENS5_IJNS4_1CILi1EEESB_SB_EEEEENS5_IJNSA_ILi64EEENSA_ILi16EEESE_EEENS_6half_tENS5_IJlSB_lEEESH_SI_NS4_8TiledMMAINS4_8MMA_AtomIJNS4_20SM100_MMA_F16BF16_SSISH_SH_fLi64ELi16ELNS4_4UMMA5MajorE0ELSN_0ELNSM_7ScaleInE0ELSO_0EEEEEENS4_6LayoutISC_NS5_IJNSA_ILi0EEESS_SS_EEEEENS5_IJNS4_10UnderscoreESV_SV_EEEEENS4_13SM90_TMA_LOADENS4_14ComposedLayoutINS4_7SwizzleILi3ELi4ELi3EEENS4_18smem_ptr_flag_bitsILi16EEENSR_INS5_IJNSA_ILi8EEESE_EEENS5_IJSE_SB_EEEEEEEvNS4_8identityESY_S18_vS19_EENS_8epilogue10collective18CollectiveEpilogueINS1B_23Sm100TmaWarpSpecializedILi2ELi1ELi8ELb1ELb0EEEJSG_NS5_IJNSR_ISE_SB_EENSR_ISF_SB_EEEEESH_SI_SH_SI_NS1B_6fusion15FusionCallbacksIS1F_NS1J_17LinearCombinationISH_fSH_fLNS_15FloatRoundStyleE2EEESG_S1I_JEEENS4_5SM1004TMEM4LOAD26SM100_TMEM_LOAD_16dp256b2xESY_NSZ_INS10_ILi1ELi4ELi3EEES13_NSR_INS5_IJS14_SF_EEENS5_IJSF_SB_EEEEEEENS4_17SM75_U32x4_LDSM_NENS4_14SM90_TMA_STOREES1X_NS4_17SM90_U32x4_STSM_NENS4_39AutoVectorizingCopyWithAssumedAlignmentILi128EEEEEEvvEEEEvNT_6ParamsE)
        /*0008*/ 	.word	0x00000046


	//----- nvinfo : EIATTR_FRAME_SIZE
	.align		4
.L_19:
        /*000c*/ 	.byte	0x04, 0x11
        /*000e*/ 	.short	(.L_21 - .L_20)
	.align		4
.L_20:
        /*0010*/ 	.word	index@($__internal_2_$__cuda_sm10x_tcgen05_guardrail_trap_unallocated_columns_being_dealloced)
        /*0014*/ 	.word	0x00000000


	//----- nvinfo : EIATTR_FRAME_SIZE
	.align		4
.L_21:
        /*0018*/ 	.byte	0x04, 0x11
        /*001a*/ 	.short	(.L_23 - .L_22)
	.align		4
.L_22:
        /*001c*/ 	.word	index@($__internal_1_$__cuda_sm10x_tcgen05_guardrail_trap_phase_invalid_during_alloc)
        /*0020*/ 	.word	0x00000000


	//----- nvinfo : EIATTR_FRAME_SIZE
	.align		4
.L_23:
        /*0024*/ 	.byte	0x04, 0x11
        /*0026*/ 	.short	(.L_25 - .L_24)
	.align		4
.L_24:
        /*0028*/ 	.word	index@($__internal_0_$__cuda_sm10x_tcgen05_guardrail_trap_col_being_dealloced_not_returned_by_alloc)
        /*002c*/ 	.word	0x00000000


	//----- nvinfo : EIATTR_FRAME_SIZE
	.align		4
.L_25:
        /*0030*/ 	.byte	0x04, 0x11
        /*0032*/ 	.short	(.L_27 - .L_26)
	.align		4
.L_26:
        /*0034*/ 	.word	index@(_ZN7cutlass13device_kernelINS_4gemm6kernel13GemmUniversalIN4cute5tupleIJiiiiEEENS1_10collective13CollectiveMmaINS1_35MainloopSm100TmaUmmaWarpSpecializedILi22ELi2ELi4ENS5_IJNS4_1CILi1EEESB_SB_EEEEENS5_IJNSA_ILi64EEENSA_ILi16EEESE_EEENS_6half_tENS5_IJlSB_lEEESH_SI_NS4_8TiledMMAINS4_8MMA_AtomIJNS4_20SM100_MMA_F16BF16_SSISH_SH_fLi64ELi16ELNS4_4UMMA5MajorE0ELSN_0ELNSM_7ScaleInE0ELSO_0EEEEEENS4_6LayoutISC_NS5_IJNSA_ILi0EEESS_SS_EEEEENS5_IJNS4_10UnderscoreESV_SV_EEEEENS4_13SM90_TMA_LOADENS4_14ComposedLayoutINS4_7SwizzleILi3ELi4ELi3EEENS4_18smem_ptr_flag_bitsILi16EEENSR_INS5_IJNSA_ILi8EEESE_EEENS5_IJSE_SB_EEEEEEEvNS4_8identityESY_S18_vS19_EENS_8epilogue10collective18CollectiveEpilogueINS1B_23Sm100TmaWarpSpecializedILi2ELi1ELi8ELb1ELb0EEEJSG_NS5_IJNSR_ISE_SB_EENSR_ISF_SB_EEEEESH_SI_SH_SI_NS1B_6fusion15FusionCallbacksIS1F_NS1J_17LinearCombinationISH_fSH_fLNS_15FloatRoundStyleE2EEESG_S1I_JEEENS4_5SM1004TMEM4LOAD26SM100_TMEM_LOAD_16dp256b2xESY_NSZ_INS10_ILi1ELi4ELi3EEES13_NSR_INS5_IJS14_SF_EEENS5_IJSF_SB_EEEEEEENS4_17SM75_U32x4_LDSM_NENS4_14SM90_TMA_STOREES1X_NS4_17SM90_U32x4_STSM_NENS4_39AutoVectorizingCopyWithAssumedAlignmentILi128EEEEEEvvEEEEvNT_6ParamsE)
        /*0038*/ 	.word	0x00000000


	//----- nvinfo : EIATTR_MIN_STACK_SIZE
	.align		4
.L_27:
        /*003c*/ 	.byte	0x04, 0x12
        /*003e*/ 	.short	(.L_29 - .L_28)
	.align		4
.L_28:
        /*0040*/ 	.word	index@(_ZN7cutlass13device_kernelINS_4gemm6kernel13GemmUniversalIN4cute5tupleIJiiiiEEENS1_10collective13CollectiveMmaINS1_35MainloopSm100TmaUmmaWarpSpecializedILi22ELi2ELi4ENS5_IJNS4_1CILi1EEESB_SB_EEEEENS5_IJNSA_ILi64EEENSA_ILi16EEESE_EEENS_6half_tENS5_IJlSB_lEEESH_SI_NS4_8TiledMMAINS4_8MMA_AtomIJNS4_20SM100_MMA_F16BF16_SSISH_SH_fLi64ELi16ELNS4_4UMMA5MajorE0ELSN_0ELNSM_7ScaleInE0ELSO_0EEEEEENS4_6LayoutISC_NS5_IJNSA_ILi0EEESS_SS_EEEEENS5_IJNS4_10UnderscoreESV_SV_EEEEENS4_13SM90_TMA_LOADENS4_14ComposedLayoutINS4_7SwizzleILi3ELi4ELi3EEENS4_18smem_ptr_flag_bitsILi16EEENSR_INS5_IJNSA_ILi8EEESE_EEENS5_IJSE_SB_EEEEEEEvNS4_8identityESY_S18_vS19_EENS_8epilogue10collective18CollectiveEpilogueINS1B_23Sm100TmaWarpSpecializedILi2ELi1ELi8ELb1ELb0EEEJSG_NS5_IJNSR_ISE_SB_EENSR_ISF_SB_EEEEESH_SI_SH_SI_NS1B_6fusion15FusionCallbacksIS1F_NS1J_17LinearCombinationISH_fSH_fLNS_15FloatRoundStyleE2EEESG_S1I_JEEENS4_5SM1004TMEM4LOAD26SM100_TMEM_LOAD_16dp256b2xESY_NSZ_INS10_ILi1ELi4ELi3EEES13_NSR_INS5_IJS14_SF_EEENS5_IJSF_SB_EEEEEEENS4_17SM75_U32x4_LDSM_NENS4_14SM90_TMA_STOREES1X_NS4_17SM90_U32x4_STSM_NENS4_39AutoVectorizingCopyWithAssumedAlignmentILi128EEEEEEvvEEEEvNT_6ParamsE)
        /*0044*/ 	.word	0x00000000
.L_29:


//--------------------- .nv.compat                --------------------------
	.section	.nv.compat,"",@"SHT_CUDA_COMPAT_INFO"
	.align	4
        /*0000*/ 	.byte	0x02, 0x09, 0x01, 0x00, 0x02, 0x02, 0x02, 0x00, 0x02, 0x05, 0x05, 0x00, 0x03, 0x07, 0x01, 0x01
        /*0010*/ 	.byte	0x02, 0x03, 0x01, 0x00, 0x02, 0x06, 0x01, 0x00, 0x04, 0x0b, 0x08, 0x00, 0x09, 0x00, 0x00, 0x00
        /*0020*/ 	.byte	0x00, 0x00, 0x00, 0x00


//--------------------- .nv.info._ZN7cutlass13device_kernelINS_4gemm6kernel13GemmUniversalIN4cute5tupleIJiiiiEEENS1_10collective13CollectiveMmaINS1_35MainloopSm100TmaUmmaWarpSpecializedILi22ELi2ELi4ENS5_IJNS4_1CILi1EEESB_SB_EEEEENS5_IJNSA_ILi64EEENSA_ILi16EEESE_EEENS_6half_tENS5_IJlSB_lEEESH_SI_NS4_8TiledMMAINS4_8MMA_AtomIJNS4_20SM100_MMA_F16BF16_SSISH_SH_fLi64ELi16ELNS4_4UMMA5MajorE0ELSN_0ELNSM_7ScaleInE0ELSO_0EEEEEENS4_6LayoutISC_NS5_IJNSA_ILi0EEESS_SS_EEEEENS5_IJNS4_10UnderscoreESV_SV_EEEEENS4_13SM90_TMA_LOADENS4_14ComposedLayoutINS4_7SwizzleILi3ELi4ELi3EEENS4_18smem_ptr_flag_bitsILi16EEENSR_INS5_IJNSA_ILi8EEESE_EEENS5_IJSE_SB_EEEEEEEvNS4_8identityESY_S18_vS19_EENS_8epilogue10collective18CollectiveEpilogueINS1B_23Sm100TmaWarpSpecializedILi2ELi1ELi8ELb1ELb0EEEJSG_NS5_IJNSR_ISE_SB_EENSR_ISF_SB_EEEEESH_SI_SH_SI_NS1B_6fusion15FusionCallbacksIS1F_NS1J_17LinearCombinationISH_fSH_fLNS_15FloatRoundStyleE2EEESG_S1I_JEEENS4_5SM1004TMEM4LOAD26SM100_TMEM_LOAD_16dp256b2xESY_NSZ_INS10_ILi1ELi4ELi3EEES13_NSR_INS5_IJS14_SF_EEENS5_IJSF_SB_EEEEEEENS4_17SM75_U32x4_LDSM_NENS4_14SM90_TMA_STOREES1X_NS4_17SM90_U32x4_STSM_NENS4_39AutoVectorizingCopyWithAssumedAlignmentILi128EEEEEEvvEEEEvNT_6ParamsE --------------------------
	.section	.nv.info._ZN7cutlass13device_kernelINS_4gemm6kernel13GemmUniversalIN4cute5tupleIJiiiiEEENS1_10collective13CollectiveMmaINS1_35MainloopSm100TmaUmmaWarpSpecializedILi22ELi2ELi4ENS5_IJNS4_1CILi1EEESB_SB_EEEEENS5_IJNSA_ILi64EEENSA_ILi16EEESE_EEENS_6half_tENS5_IJlSB_lEEESH_SI_NS4_8TiledMMAINS4_8MMA_AtomIJNS4_20SM100_MMA_F16BF16_SSISH_SH_fLi64ELi16ELNS4_4UMMA5MajorE0ELSN_0ELNSM_7ScaleInE0ELSO_0EEEEEENS4_6LayoutISC_NS5_IJNSA_ILi0EEESS_SS_EEEEENS5_IJNS4_10UnderscoreESV_SV_EEEEENS4_13SM90_TMA_LOADENS4_14ComposedLayoutINS4_7SwizzleILi3ELi4ELi3EEENS4_18smem_ptr_flag_bitsILi16EEENSR_INS5_IJNSA_ILi8EEESE_EEENS5_IJSE_SB_EEEEEEEvNS4_8identityESY_S18_vS19_EENS_8epilogue10collective18CollectiveEpilogueINS1B_23Sm100TmaWarpSpecializedILi2ELi1ELi8ELb1ELb0EEEJSG_NS5_IJNSR_ISE_SB_EENSR_ISF_SB_EEEEESH_SI_SH_SI_NS1B_6fusion15FusionCallbacksIS1F_NS1J_17LinearCombinationISH_fSH_fLNS_15FloatRoundStyleE2EEESG_S1I_JEEENS4_5SM1004TMEM4LOAD26SM100_TMEM_LOAD_16dp256b2xESY_NSZ_INS10_ILi1ELi4ELi3EEES13_NSR_INS5_IJS14_SF_EEENS5_IJSF_SB_EEEEEEENS4_17SM75_U32x4_LDSM_NENS4_14SM90_TMA_STOREES1X_NS4_17SM90_U32x4_STSM_NENS4_39AutoVectorizingCopyWithAssumedAlignmentILi128EEEEEEvvEEEEvNT_6ParamsE,"",@"SHT_CUDA_INFO"
	.sectionflags	@""
	.align	4


	//----- nvinfo : EIATTR_CUDA_API_VERSION
	.align		4
        /*0000*/ 	.byte	0x04, 0x37
        /*0002*/ 	.short	(.L_31 - .L_30)
.L_30:
        /*0004*/ 	.word	0x00000082


	//----- nvinfo : EIATTR_KPARAM_INFO
	.align		4
.L_31:
        /*0008*/ 	.byte	0x04, 0x17
        /*000a*/ 	.short	(.L_33 - .L_32)
.L_32:
        /*000c*/ 	.word	0x00000000
        /*0010*/ 	.short	0x0000
        /*0012*/ 	.short	0x0000
        /*0014*/ 	.byte	0x00, 0xf0, 0x01, 0x20


	//----- nvinfo : EIATTR_AT_ENTRY_FRAGMENTS
	.align		4
.L_33:
        /*0018*/ 	.byte	0x04, 0x4f
        /*001a*/ 	.short	(.L_35 - .L_34)


	//   ....[0]....
.L_34:
        /*001c*/ 	.word	0x00000006


	//----- nvinfo : EIATTR_RESERVED_SMEM_USED
	.align		4
.L_35:
        /*0020*/ 	.byte	0x01, 0x41
	.zero		2


	//----- nvinfo : EIATTR_SPARSE_MMA_MASK
	.align		4
        /*0024*/ 	.byte	0x03, 0x50
        /*0026*/ 	.short	0x0000


	//----- nvinfo : EIATTR_TCGEN05_1CTA_USED
	.align		4
        /*0028*/ 	.byte	0x01, 0x51
	.zero		2


	//----- nvinfo : EIATTR_MAXREG_COUNT
	.align		4
        /*002c*/ 	.byte	0x03, 0x1b
        /*002e*/ 	.short	0x00ff


	//----- nvinfo : EIATTR_NUM_BARRIERS
	.align		4
        /*0030*/ 	.byte	0x02, 0x4c
        /*0032*/ 	.byte	0x07
	.zero		1


	//----- nvinfo : EIATTR_EXTERNS
	.align		4
        /*0034*/ 	.byte	0x04, 0x0f
        /*0036*/ 	.short	(.L_37 - .L_36)


	//   ....[0]....
	.align		4
.L_36:
        /*0038*/ 	.word	index@(__assertfail)


	//----- nvinfo : EIATTR_MERCURY_ISA_VERSION
	.align		4
.L_37:
        /*003c*/ 	.byte	0x03, 0x5f
        /*003e*/ 	.short	0x0101


	//----- nvinfo : EIATTR_INT_WARP_WIDE_INSTR_OFFSETS
	.align		4
        /*0040*/ 	.byte	0x04, 0x31
        /*0042*/ 	.short	(.L_39 - .L_38)


	//   ....[0]....
.L_38:
        /*0044*/ 	.word	0x00002010


	//   ....[1]....
        /*0048*/ 	.word	0x000044d0


	//   ....[2]....
        /*004c*/ 	.word	0x00004500


	//   ....[3]....
        /*0050*/ 	.word	0x00004550


	//   ....[4]....
        /*0054*/ 	.word	0x00004f30


	//   ....[5]....
        /*0058*/ 	.word	0x00005070


	//----- nvinfo : EIATTR_COOP_GROUP_MASK_REGIDS
	.align		4
.L_39:
        /*005c*/ 	.byte	0x04, 0x29
        /*005e*/ 	.short	(.L_41 - .L_40)


	//   ....[0]....
.L_40:
        /*0060*/ 	.word	0xffffffff


	//   ....[1]....
        /*0064*/ 	.word	0xffffffff


	//   ....[2]....
        /*0068*/ 	.word	0xffffffff


	//   ....[3]....
        /*006c*/ 	.word	0xffffffff


	//   ....[4]....
        /*0070*/ 	.word	0xffffffff


	//   ....[5]....
        /*0074*/ 	.word	0xffffffff


	//   ....[6]....
        /*0078*/ 	.word	0xffffffff


	//   ....[7]....
        /*007c*/ 	.word	0xffffffff


	//   ....[8]....
        /*0080*/ 	.word	0xffffffff


	//   ....[9]....
        /*0084*/ 	.word	0xffffffff


	//   ....[10]....
        /*0088*/ 	.word	0xffffffff


	//   ....[11]....
        /*008c*/ 	.word	0xffffffff


	//   ....[12]....
        /*0090*/ 	.word	0xffffffff


	//----- nvinfo : EIATTR_COOP_GROUP_INSTR_OFFSETS
	.align		4
.L_41:
        /*0094*/ 	.byte	0x04, 0x28
        /*0096*/ 	.short	(.L_43 - .L_42)


	//   ....[0]....
.L_42:
        /*0098*/ 	.word	0x00000090


	//   ....[1]....
        /*009c*/ 	.word	0x000004d0


	//   ....[2]....
        /*00a0*/ 	.word	0x000008b0


	//   ....[3]....
        /*00a4*/ 	.word	0x00000a10


	//   ....[4]....
        /*00a8*/ 	.word	0x00000b10


	//   ....[5]....
        /*00ac*/ 	.word	0x00000c80


	//   ....[6]....
        /*00b0*/ 	.word	0x00000e20


	//   ....[7]....
        /*00b4*/ 	.word	0x00001ef0


	//   ....[8]....
        /*00b8*/ 	.word	0x000036f0


	//   ....[9]....
        /*00bc*/ 	.word	0x00003900


	//   ....[10]....
        /*00c0*/ 	.word	0x00003930


	//   ....[11]....
        /*00c4*/ 	.word	0x000043c0


	//   ....[12]....
        /*00c8*/ 	.word	0x000045f0


	//----- nvinfo : EIATTR_VRC_CTA_INIT_COUNT
	.align		4
.L_43:
        /*00cc*/ 	.byte	0x02, 0x4a
        /*00ce*/ 	.byte	0x80
	.zero		1


	//----- nvinfo : EIATTR_SYSCALL_OFFSETS
	.align		4
        /*00d0*/ 	.byte	0x04, 0x46
        /*00d2*/ 	.short	(.L_45 - .L_44)


	//   ....[0]....
.L_44:
        /*00d4*/ 	.word	0x00005b50


	//   ....[1]....
        /*00d8*/ 	.word	0x00005c40


	//   ....[2]....
        /*00dc*/ 	.word	0x00006300


	//----- nvinfo : EIATTR_MBARRIER_INSTR_OFFSETS
	.align		4
.L_45:
        /*00e0*/ 	.byte	0x04, 0x39
        /*00e2*/ 	.short	(.L_47 - .L_46)


	//   ....[0]....
.L_46:
        /*00e4*/ 	.word	0x000005d0
        /*00e8*/ 	.word	0x000000ff
        /*00ec*/ 	.word	0x00000000
        /*00f0*/ 	.short	0x0100
        /*00f2*/ 	.byte	0x05
	.zero		1


	//   ....[1]....
        /*00f4*/ 	.word	0x000005e0
        /*00f8*/ 	.word	0x000000ff
        /*00fc*/ 	.word	0x000000b0
        /*0100*/ 	.short	0x0100
        /*0102*/ 	.byte	0x05
	.zero		1


	//   ....[2]....
        /*0104*/ 	.word	0x000005f0
        /*0108*/ 	.word	0x000000ff
        /*010c*/ 	.word	0x00000008
        /*0110*/ 	.short	0x0100
        /*0112*/ 	.byte	0x05
	.zero		1


	//   ....[3]....
        /*0114*/ 	.word	0x00000600
        /*0118*/ 	.word	0x000000ff
        /*011c*/ 	.word	0x000000b8
        /*0120*/ 	.short	0x0100
        /*0122*/ 	.byte	0x05
	.zero		1


	//   ....[4]....
        /*0124*/ 	.word	0x00000610
        /*0128*/ 	.word	0x000000ff
        /*012c*/ 	.word	0x00000010
        /*0130*/ 	.short	0x0100
        /*0132*/ 	.byte	0x05
	.zero		1


	//   ....[5]....
        /*0134*/ 	.word	0x00000620
        /*0138*/ 	.word	0x000000ff
        /*013c*/ 	.word	0x000000c0
        /*0140*/ 	.short	0x0100
        /*0142*/ 	.byte	0x05
	.zero		1


	//   ....[6]....
        /*0144*/ 	.word	0x00000630
        /*0148*/ 	.word	0x000000ff
        /*014c*/ 	.word	0x00000018
        /*0150*/ 	.short	0x0100
        /*0152*/ 	.byte	0x05
	.zero		1


	//   ....[7]....
        /*0154*/ 	.word	0x00000640
        /*0158*/ 	.word	0x000000ff
        /*015c*/ 	.word	0x000000c8
        /*0160*/ 	.short	0x0100
        /*0162*/ 	.byte	0x05
	.zero		1


	//   ....[8]....
        /*0164*/ 	.word	0x00000650
        /*0168*/ 	.word	0x000000ff
        /*016c*/ 	.word	0x00000020
        /*0170*/ 	.short	0x0100
        /*0172*/ 	.byte	0x05
	.zero		1


	//   ....[9]....
        /*0174*/ 	.word	0x00000660
        /*0178*/ 	.word	0x000000ff
        /*017c*/ 	.word	0x000000d0
        /*0180*/ 	.short	0x0100
        /*0182*/ 	.byte	0x05
	.zero		1


	//   ....[10]....
        /*0184*/ 	.word	0x00000670
        /*0188*/ 	.word	0x000000ff
        /*018c*/ 	.word	0x00000028
        /*0190*/ 	.short	0x0100
        /*0192*/ 	.byte	0x05
	.zero		1


	//   ....[11]....
        /*0194*/ 	.word	0x00000680
        /*0198*/ 	.word	0x000000ff
        /*019c*/ 	.word	0x000000d8
        /*01a0*/ 	.short	0x0100
        /*01a2*/ 	.byte	0x05
	.zero		1


	//   ....[12]....
        /*01a4*/ 	.word	0x00000690
        /*01a8*/ 	.word	0x000000ff
        /*01ac*/ 	.word	0x00000030
        /*01b0*/ 	.short	0x0100
        /*01b2*/ 	.byte	0x05
	.zero		1


	//   ....[13]....
        /*01b4*/ 	.word	0x000006a0
        /*01b8*/ 	.word	0x000000ff
        /*01bc*/ 	.word	0x000000e0
        /*01c0*/ 	.short	0x0100
        /*01c2*/ 	.byte	0x05
	.zero		1


	//   ....[14]....
        /*01c4*/ 	.word	0x000006b0
        /*01c8*/ 	.word	0x000000ff
        /*01cc*/ 	.word	0x00000038
        /*01d0*/ 	.short	0x0100
        /*01d2*/ 	.byte	0x05
	.zero		1


	//   ....[15]....
        /*01d4*/ 	.word	0x000006c0
        /*01d8*/ 	.word	0x000000ff
        /*01dc*/ 	.word	0x000000e8
        /*01e0*/ 	.short	0x0100
        /*01e2*/ 	.byte	0x05
	.zero		1


	//   ....[16]....
        /*01e4*/ 	.word	0x000006d0
        /*01e8*/ 	.word	0x000000ff
        /*01ec*/ 	.word	0x00000040
        /*01f0*/ 	.short	0x0100
        /*01f2*/ 	.byte	0x05
	.zero		1


	//   ....[17]....
        /*01f4*/ 	.word	0x000006e0
        /*01f8*/ 	.word	0x000000ff
        /*01fc*/ 	.word	0x000000f0
        /*0200*/ 	.short	0x0100
        /*0202*/ 	.byte	0x05
	.zero		1


	//   ....[18]....
        /*0204*/ 	.word	0x000006f0
        /*0208*/ 	.word	0x000000ff
        /*020c*/ 	.word	0x00000048
        /*0210*/ 	.short	0x0100
        /*0212*/ 	.byte	0x05
	.zero		1


	//   ....[19]....
        /*0214*/ 	.word	0x00000700
        /*0218*/ 	.word	0x000000ff
        /*021c*/ 	.word	0x000000f8
        /*0220*/ 	.short	0x0100
        /*0222*/ 	.byte	0x05
	.zero		1


	//   ....[20]....
        /*0224*/ 	.word	0x00000710
        /*0228*/ 	.word	0x000000ff
        /*022c*/ 	.word	0x00000050
        /*0230*/ 	.short	0x0100
        /*0232*/ 	.byte	0x05
	.zero		1


	//   ....[21]....
        /*0234*/ 	.word	0x00000720
        /*0238*/ 	.word	0x000000ff
        /*023c*/ 	.word	0x00000100
        /*0240*/ 	.short	0x0100
        /*0242*/ 	.byte	0x05
	.zero		1


	//   ....[22]....
        /*0244*/ 	.word	0x00000730
        /*0248*/ 	.word	0x000000ff
        /*024c*/ 	.word	0x00000058
        /*0250*/ 	.short	0x0100
        /*0252*/ 	.byte	0x05
	.zero		1


	//   ....[23]....
        /*0254*/ 	.word	0x00000740
        /*0258*/ 	.word	0x000000ff
        /*025c*/ 	.word	0x00000108
        /*0260*/ 	.short	0x0100
        /*0262*/ 	.byte	0x05
	.zero		1


	//   ....[24]....
        /*0264*/ 	.word	0x00000750
        /*0268*/ 	.word	0x000000ff
        /*026c*/ 	.word	0x00000060
        /*0270*/ 	.short	0x0100
        /*0272*/ 	.byte	0x05
	.zero		1


	//   ....[25]....
        /*0274*/ 	.word	0x00000760
        /*0278*/ 	.word	0x000000ff
        /*027c*/ 	.word	0x00000110
        /*0280*/ 	.short	0x0100
        /*0282*/ 	.byte	0x05
	.zero		1


	//   ....[26]....
        /*0284*/ 	.word	0x00000770
        /*0288*/ 	.word	0x000000ff
        /*028c*/ 	.word	0x00000068
        /*0290*/ 	.short	0x0100
        /*0292*/ 	.byte	0x05
	.zero		1


	//   ....[27]....
        /*0294*/ 	.word	0x00000780
        /*0298*/ 	.word	0x000000ff
        /*029c*/ 	.word	0x00000118
        /*02a0*/ 	.short	0x0100
        /*02a2*/ 	.byte	0x05
	.zero		1


	//   ....[28]....
        /*02a4*/ 	.word	0x00000790
        /*02a8*/ 	.word	0x000000ff
        /*02ac*/ 	.word	0x00000070
        /*02b0*/ 	.short	0x0100
        /*02b2*/ 	.byte	0x05
	.zero		1


	//   ....[29]....
        /*02b4*/ 	.word	0x000007a0
        /*02b8*/ 	.word	0x000000ff
        /*02bc*/ 	.word	0x00000120
        /*02c0*/ 	.short	0x0100
        /*02c2*/ 	.byte	0x05
	.zero		1


	//   ....[30]....
        /*02c4*/ 	.word	0x000007b0
        /*02c8*/ 	.word	0x000000ff
        /*02cc*/ 	.word	0x00000078
        /*02d0*/ 	.short	0x0100
        /*02d2*/ 	.byte	0x05
	.zero		1


	//   ....[31]....
        /*02d4*/ 	.word	0x000007c0
        /*02d8*/ 	.word	0x000000ff
        /*02dc*/ 	.word	0x00000128
        /*02e0*/ 	.short	0x0100
        /*02e2*/ 	.byte	0x05
	.zero		1


	//   ....[32]....
        /*02e4*/ 	.word	0x000007d0
        /*02e8*/ 	.word	0x000000ff
        /*02ec*/ 	.word	0x00000080
        /*02f0*/ 	.short	0x0100
        /*02f2*/ 	.byte	0x05
	.zero		1


	//   ....[33]....
        /*02f4*/ 	.word	0x000007e0
        /*02f8*/ 	.word	0x000000ff
        /*02fc*/ 	.word	0x00000130
        /*0300*/ 	.short	0x0100
        /*0302*/ 	.byte	0x05
	.zero		1


	//   ....[34]....
        /*0304*/ 	.word	0x000007f0
        /*0308*/ 	.word	0x000000ff
        /*030c*/ 	.word	0x00000088
        /*0310*/ 	.short	0x0100
        /*0312*/ 	.byte	0x05
	.zero		1


	//   ....[35]....
        /*0314*/ 	.word	0x00000800
        /*0318*/ 	.word	0x000000ff
        /*031c*/ 	.word	0x00000138
        /*0320*/ 	.short	0x0100
        /*0322*/ 	.byte	0x05
	.zero		1


	//   ....[36]....
        /*0324*/ 	.word	0x00000810
        /*0328*/ 	.word	0x000000ff
        /*032c*/ 	.word	0x00000090
        /*0330*/ 	.short	0x0100
        /*0332*/ 	.byte	0x05
	.zero		1


	//   ....[37]....
        /*0334*/ 	.word	0x00000820
        /*0338*/ 	.word	0x000000ff
        /*033c*/ 	.word	0x00000140
        /*0340*/ 	.short	0x0100
        /*0342*/ 	.byte	0x05
	.zero		1


	//   ....[38]....
        /*0344*/ 	.word	0x00000830
        /*0348*/ 	.word	0x000000ff
        /*034c*/ 	.word	0x00000098
        /*0350*/ 	.short	0x0100
        /*0352*/ 	.byte	0x05
	.zero		1


	//   ....[39]....
        /*0354*/ 	.word	0x00000840
        /*0358*/ 	.word	0x000000ff
        /*035c*/ 	.word	0x00000148
        /*0360*/ 	.short	0x0100
        /*0362*/ 	.byte	0x05
	.zero		1


	//   ....[40]....
        /*0364*/ 	.word	0x00000850
        /*0368*/ 	.word	0x000000ff
        /*036c*/ 	.word	0x000000a0
        /*0370*/ 	.short	0x0100
        /*0372*/ 	.byte	0x05
	.zero		1


	//   ....[41]....
        /*0374*/ 	.word	0x00000860
        /*0378*/ 	.word	0x000000ff
        /*037c*/ 	.word	0x00000150
        /*0380*/ 	.short	0x0100
        /*0382*/ 	.byte	0x05
	.zero		1


	//   ....[42]....
        /*0384*/ 	.word	0x00000870
        /*0388*/ 	.word	0x000000ff
        /*038c*/ 	.word	0x000000a8
        /*0390*/ 	.short	0x0100
        /*0392*/ 	.byte	0x05
	.zero		1


	//   ....[43]....
        /*0394*/ 	.word	0x00000880
        /*0398*/ 	.word	0x000000ff
        /*039c*/ 	.word	0x00000158
        /*03a0*/ 	.short	0x0100
        /*03a2*/ 	.byte	0x05
	.zero		1


	//   ....[44]....
        /*03a4*/ 	.word	0x000009c0
        /*03a8*/ 	.word	0x000000ff
        /*03ac*/ 	.word	0x00000160
        /*03b0*/ 	.short	0x0100
        /*03b2*/ 	.byte	0x07
	.zero		1


	//   ....[45]....
        /*03b4*/ 	.word	0x000009d0
        /*03b8*/ 	.word	0x000000ff
        /*03bc*/ 	.word	0x00000170
        /*03c0*/ 	.short	0x0100
        /*03c2*/ 	.byte	0x07
	.zero		1


	//   ....[46]....
        /*03c4*/ 	.word	0x000009e0
        /*03c8*/ 	.word	0x000000ff
        /*03cc*/ 	.word	0x00000168
        /*03d0*/ 	.short	0x0100
        /*03d2*/ 	.byte	0x07
	.zero		1


	//   ....[47]....
        /*03d4*/ 	.word	0x000009f0
        /*03d8*/ 	.word	0x000000ff
        /*03dc*/ 	.word	0x00000178
        /*03e0*/ 	.short	0x0100
        /*03e2*/ 	.byte	0x07
	.zero		1


	//   ....[48]....
        /*03e4*/ 	.word	0x00000ae0
        /*03e8*/ 	.word	0x000000ff
        /*03ec*/ 	.word	0x00000180
        /*03f0*/ 	.short	0x0100
        /*03f2*/ 	.byte	0x05
	.zero		1


	//   ....[49]....
        /*03f4*/ 	.word	0x00000af0
        /*03f8*/ 	.word	0x000000ff
        /*03fc*/ 	.word	0x00000188
        /*0400*/ 	.short	0x0100
        /*0402*/ 	.byte	0x05
	.zero		1


	//   ....[50]....
        /*0404*/ 	.word	0x00000c30
        /*0408*/ 	.word	0x000000ff
        /*040c*/ 	.word	0x00000190
        /*0410*/ 	.short	0x0100
        /*0412*/ 	.byte	0x05
	.zero		1


	//   ....[51]....
        /*0414*/ 	.word	0x00000c40
        /*0418*/ 	.word	0x000000ff
        /*041c*/ 	.word	0x000001a0
        /*0420*/ 	.short	0x0100
        /*0422*/ 	.byte	0x05
	.zero		1


	//   ....[52]....
        /*0424*/ 	.word	0x00000c50
        /*0428*/ 	.word	0x000000ff
        /*042c*/ 	.word	0x00000198
        /*0430*/ 	.short	0x0100
        /*0432*/ 	.byte	0x05
	.zero		1


	//   ....[53]....
        /*0434*/ 	.word	0x00000c60
        /*0438*/ 	.word	0x000000ff
        /*043c*/ 	.word	0x000001a8
        /*0440*/ 	.short	0x0100
        /*0442*/ 	.byte	0x05
	.zero		1


	//   ....[54]....
        /*0444*/ 	.word	0x00000d90
        /*0448*/ 	.word	0x000000ff
        /*044c*/ 	.word	0x000001b0
        /*0450*/ 	.short	0x0100
        /*0452*/ 	.byte	0x07
	.zero		1


	//   ....[55]....
        /*0454*/ 	.word	0x00000da0
        /*0458*/ 	.word	0x000000ff
        /*045c*/ 	.word	0x000001d0
        /*0460*/ 	.short	0x0100
        /*0462*/ 	.byte	0x07
	.zero		1


	//   ....[56]....
        /*0464*/ 	.word	0x00000db0
        /*0468*/ 	.word	0x000000ff
        /*046c*/ 	.word	0x000001b8
        /*0470*/ 	.short	0x0100
        /*0472*/ 	.byte	0x07
	.zero		1


	//   ....[57]....
        /*0474*/ 	.word	0x00000dc0
        /*0478*/ 	.word	0x000000ff
        /*047c*/ 	.word	0x000001d8
        /*0480*/ 	.short	0x0100
        /*0482*/ 	.byte	0x07
	.zero		1


	//   ....[58]....
        /*0484*/ 	.word	0x00000dd0
        /*0488*/ 	.word	0x000000ff
        /*048c*/ 	.word	0x000001c0
        /*0490*/ 	.short	0x0100
        /*0492*/ 	.byte	0x07
	.zero		1


	//   ....[59]....
        /*0494*/ 	.word	0x00000de0
        /*0498*/ 	.word	0x000000ff
        /*049c*/ 	.word	0x000001e0
        /*04a0*/ 	.short	0x0100
        /*04a2*/ 	.byte	0x07
	.zero		1


	//   ....[60]....
        /*04a4*/ 	.word	0x00000df0
        /*04a8*/ 	.word	0x000000ff
        /*04ac*/ 	.word	0x000001c8
        /*04b0*/ 	.short	0x0100
        /*04b2*/ 	.byte	0x07
	.zero		1


	//   ....[61]....
        /*04b4*/ 	.word	0x00000e00
        /*04b8*/ 	.word	0x000000ff
        /*04bc*/ 	.word	0x000001e8
        /*04c0*/ 	.short	0x0100
        /*04c2*/ 	.byte	0x07
	.zero		1


	//   ....[62]....
        /*04c4*/ 	.word	0x00000ef0
        /*04c8*/ 	.word	0x000000ff
        /*04cc*/ 	.word	0x000001f0
        /*04d0*/ 	.short	0x0100
        /*04d2*/ 	.byte	0x05
	.zero		1


	//   ....[63]....
        /*04d4*/ 	.word	0x00000f00
        /*04d8*/ 	.word	0x000000ff
        /*04dc*/ 	.word	0x00000200
        /*04e0*/ 	.short	0x0100
        /*04e2*/ 	.byte	0x05
	.zero		1


	//   ....[64]....
        /*04e4*/ 	.word	0x00000f10
        /*04e8*/ 	.word	0x000000ff
        /*04ec*/ 	.word	0x000001f8
        /*04f0*/ 	.short	0x0100
        /*04f2*/ 	.byte	0x05
	.zero		1


	//   ....[65]....
        /*04f4*/ 	.word	0x00000f20
        /*04f8*/ 	.word	0x000000ff
        /*04fc*/ 	.word	0x00000208
        /*0500*/ 	.short	0x0100
        /*0502*/ 	.byte	0x05
	.zero		1


	//   ....[66]....
        /*0504*/ 	.word	0x000017f0
        /*0508*/ 	.word	0x00000002
        /*050c*/ 	.word	0x00000200
        /*0510*/ 	.short	0x010a
        /*0512*/ 	.byte	0xff
	.zero		1


	//   ....[67]....
        /*0514*/ 	.word	0x00001820
        /*0518*/ 	.word	0x00000002
        /*051c*/ 	.word	0x000001f0
        /*0520*/ 	.short	0x0101
        /*0522*/ 	.byte	0xff
	.zero		1


	//   ....[68]....
        /*0524*/ 	.word	0x000018f0
        /*0528*/ 	.word	0x000000ff
        /*052c*/ 	.word	0x000000b0
        /*0530*/ 	.short	0x010a
        /*0532*/ 	.byte	0x08
	.zero		1


	//   ....[69]....
        /*0534*/ 	.word	0x00001990
        /*0538*/ 	.word	0x000000ff
        /*053c*/ 	.word	0x000000b0
        /*0540*/ 	.short	0x010a
        /*0542*/ 	.byte	0x21
	.zero		1


	//   ....[70]....
        /*0544*/ 	.word	0x00001ae0
        /*0548*/ 	.word	0x000000ff
        /*054c*/ 	.word	0x000000b0
        /*0550*/ 	.short	0x010a
        /*0552*/ 	.byte	0x08
	.zero		1


	//   ....[71]....
        /*0554*/ 	.word	0x00001bf0
        /*0558*/ 	.word	0x000000ff
        /*055c*/ 	.word	0x00000188
        /*0560*/ 	.short	0x0101
        /*0562*/ 	.byte	0x04
	.zero		1


	//   ....[72]....
        /*0564*/ 	.word	0x00001c10
        /*0568*/ 	.word	0x000000ff
        /*056c*/ 	.word	0x000000b0
        /*0570*/ 	.short	0x010a
        /*0572*/ 	.byte	0x08
	.zero		1


	//   ....[73]....
        /*0574*/ 	.word	0x00001c90
        /*0578*/ 	.word	0x000000ff
        /*057c*/ 	.word	0x000000b0
        /*0580*/ 	.short	0x010a
        /*0582*/ 	.byte	0x11
	.zero		1


	//   ....[74]....
        /*0584*/ 	.word	0x00001de0
        /*0588*/ 	.word	0x000000ff
        /*058c*/ 	.word	0x000000b0
        /*0590*/ 	.short	0x010a
        /*0592*/ 	.byte	0x08
	.zero		1


	//   ....[75]....
        /*0594*/ 	.word	0x00001f20
        /*0598*/ 	.word	0x00000002
        /*059c*/ 	.word	0x00000190
        /*05a0*/ 	.short	0x010a
        /*05a2*/ 	.byte	0xff
	.zero		1


	//   ....[76]....
        /*05a4*/ 	.word	0x00001fe0
        /*05a8*/ 	.word	0x00000002
        /*05ac*/ 	.word	0x00000000
        /*05b0*/ 	.short	0x0101
        /*05b2*/ 	.byte	0xff
	.zero		1


	//   ....[77]....
        /*05b4*/ 	.word	0x00002540
        /*05b8*/ 	.word	0x000000ff
        /*05bc*/ 	.word	0x00000000
        /*05c0*/ 	.short	0x010a
        /*05c2*/ 	.byte	0x05
	.zero		1


	//   ....[78]....
        /*05c4*/ 	.word	0x000025d0
        /*05c8*/ 	.word	0x000000ff
        /*05cc*/ 	.word	0x00000000
        /*05d0*/ 	.short	0x010a
        /*05d2*/ 	.byte	0x05
	.zero		1


	//   ....[79]....
        /*05d4*/ 	.word	0x00002660
        /*05d8*/ 	.word	0x000000ff
        /*05dc*/ 	.word	0x00000000
        /*05e0*/ 	.short	0x010a
        /*05e2*/ 	.byte	0x05
	.zero		1


	//   ....[80]....
        /*05e4*/ 	.word	0x000026f0
        /*05e8*/ 	.word	0x000000ff
        /*05ec*/ 	.word	0x00000000
        /*05f0*/ 	.short	0x010a
        /*05f2*/ 	.byte	0x05
	.zero		1


	//   ....[81]....
        /*05f4*/ 	.word	0x00002780
        /*05f8*/ 	.word	0x000000ff
        /*05fc*/ 	.word	0x00000000
        /*0600*/ 	.short	0x010a
        /*0602*/ 	.byte	0x05
	.zero		1


	//   ....[82]....
        /*0604*/ 	.word	0x00002810
        /*0608*/ 	.word	0x000000ff
        /*060c*/ 	.word	0x00000000
        /*0610*/ 	.short	0x010a
        /*0612*/ 	.byte	0x05
	.zero		1


	//   ....[83]....
        /*0614*/ 	.word	0x000028a0
        /*0618*/ 	.word	0x000000ff
        /*061c*/ 	.word	0x00000000
        /*0620*/ 	.short	0x010a
        /*0622*/ 	.byte	0x05
	.zero		1


	//   ....[84]....
        /*0624*/ 	.word	0x00002930
        /*0628*/ 	.word	0x000000ff
        /*062c*/ 	.word	0x00000000
        /*0630*/ 	.short	0x010a
        /*0632*/ 	.byte	0x05
	.zero		1


	//   ....[85]....
        /*0634*/ 	.word	0x000029c0
        /*0638*/ 	.word	0x000000ff
        /*063c*/ 	.word	0x00000000
        /*0640*/ 	.short	0x010a
        /*0642*/ 	.byte	0x05
	.zero		1


	//   ....[86]....
        /*0644*/ 	.word	0x00002a50
        /*0648*/ 	.word	0x000000ff
        /*064c*/ 	.word	0x00000000
        /*0650*/ 	.short	0x010a
        /*0652*/ 	.byte	0x05
	.zero		1


	//   ....[87]....
        /*0654*/ 	.word	0x00002ae0
        /*0658*/ 	.word	0x000000ff
        /*065c*/ 	.word	0x00000000
        /*0660*/ 	.short	0x010a
        /*0662*/ 	.byte	0x05
	.zero		1


	//   ....[88]....
        /*0664*/ 	.word	0x00002b70
        /*0668*/ 	.word	0x000000ff
        /*066c*/ 	.word	0x00000000
        /*0670*/ 	.short	0x010a
        /*0672*/ 	.byte	0x05
	.zero		1


	//   ....[89]....
        /*0674*/ 	.word	0x00002c00
        /*0678*/ 	.word	0x000000ff
        /*067c*/ 	.word	0x00000000
        /*0680*/ 	.short	0x010a
        /*0682*/ 	.byte	0x05
	.zero		1


	//   ....[90]....
        /*0684*/ 	.word	0x00002c90
        /*0688*/ 	.word	0x000000ff
        /*068c*/ 	.word	0x00000000
        /*0690*/ 	.short	0x010a
        /*0692*/ 	.byte	0x05
	.zero		1


	//   ....[91]....
        /*0694*/ 	.word	0x00002d20
        /*0698*/ 	.word	0x000000ff
        /*069c*/ 	.word	0x00000000
        /*06a0*/ 	.short	0x010a
        /*06a2*/ 	.byte	0x05
	.zero		1


	//   ....[92]....
        /*06a4*/ 	.word	0x00002db0
        /*06a8*/ 	.word	0x000000ff
        /*06ac*/ 	.word	0x00000000
        /*06b0*/ 	.short	0x010a
        /*06b2*/ 	.byte	0x05
	.zero		1


	//   ....[93]....
        /*06b4*/ 	.word	0x00002e40
        /*06b8*/ 	.word	0x000000ff
        /*06bc*/ 	.word	0x00000000
        /*06c0*/ 	.short	0x010a
        /*06c2*/ 	.byte	0x05
	.zero		1


	//   ....[94]....
        /*06c4*/ 	.word	0x00002ed0
        /*06c8*/ 	.word	0x000000ff
        /*06cc*/ 	.word	0x00000000
        /*06d0*/ 	.short	0x010a
        /*06d2*/ 	.byte	0x05
	.zero		1


	//   ....[95]....
        /*06d4*/ 	.word	0x00002f60
        /*06d8*/ 	.word	0x000000ff
        /*06dc*/ 	.word	0x00000000
        /*06e0*/ 	.short	0x010a
        /*06e2*/ 	.byte	0x05
	.zero		1


	//   ....[96]....
        /*06e4*/ 	.word	0x00002ff0
        /*06e8*/ 	.word	0x000000ff
        /*06ec*/ 	.word	0x00000000
        /*06f0*/ 	.short	0x010a
        /*06f2*/ 	.byte	0x05
	.zero		1


	//   ....[97]....
        /*06f4*/ 	.word	0x00003080
        /*06f8*/ 	.word	0x000000ff
        /*06fc*/ 	.word	0x00000000
        /*0700*/ 	.short	0x010a
        /*0702*/ 	.byte	0x05
	.zero		1


	//   ....[98]....
        /*0704*/ 	.word	0x00003120
        /*0708*/ 	.word	0x00000000
        /*070c*/ 	.word	0x00000000
        /*0710*/ 	.short	0x010a
        /*0712*/ 	.byte	0xff
	.zero		1


	//   ....[99]....
        /*0714*/ 	.word	0x00003240
        /*0718*/ 	.word	0x00000000
        /*071c*/ 	.word	0x000001f0
        /*0720*/ 	.short	0x010a
        /*0722*/ 	.byte	0xff
	.zero		1


	//   ....[100]....
        /*0724*/ 	.word	0x000032b0
        /*0728*/ 	.word	0x00000000
        /*072c*/ 	.word	0x00000000
        /*0730*/ 	.short	0x0101
        /*0732*/ 	.byte	0xff
	.zero		1


	//   ....[101]....
        /*0734*/ 	.word	0x000032d0
        /*0738*/ 	.word	0x000000ff
        /*073c*/ 	.word	0x000001a0
        /*0740*/ 	.short	0x010a
        /*0742*/ 	.byte	0x05
	.zero		1


	//   ....[102]....
        /*0744*/ 	.word	0x000033f0
        /*0748*/ 	.word	0x00000000
        /*074c*/ 	.word	0x00000190
        /*0750*/ 	.short	0x010a
        /*0752*/ 	.byte	0xff
	.zero		1


	//   ....[103]....
        /*0754*/ 	.word	0x000034f0
        /*0758*/ 	.word	0x00000000
        /*075c*/ 	.word	0x00000000
        /*0760*/ 	.short	0x0101
        /*0762*/ 	.byte	0xff
	.zero		1


	//   ....[104]....
        /*0764*/ 	.word	0x00003580
        /*0768*/ 	.word	0x000000ff
        /*076c*/ 	.word	0x000001a0
        /*0770*/ 	.short	0x0106
        /*0772*/ 	.byte	0x05
	.zero		1


	//   ....[105]....
        /*0774*/ 	.word	0x000035a0
        /*0778*/ 	.word	0x000000ff
        /*077c*/ 	.word	0x000001a0
        /*0780*/ 	.short	0x010a
        /*0782*/ 	.byte	0x05
	.zero		1


	//   ....[106]....
        /*0784*/ 	.word	0x00003630
        /*0788*/ 	.word	0x000000ff
        /*078c*/ 	.word	0x000001a0
        /*0790*/ 	.short	0x0106
        /*0792*/ 	.byte	0x04
	.zero		1


	//   ....[107]....
        /*0794*/ 	.word	0x00003670
        /*0798*/ 	.word	0x00000000
        /*079c*/ 	.word	0x000001a0
        /*07a0*/ 	.short	0x010a
        /*07a2*/ 	.byte	0xff
	.zero		1


	//   ....[108]....
        /*07a4*/ 	.word	0x00003bb0
        /*07a8*/ 	.word	0x00000000
        /*07ac*/ 	.word	0x00000190
        /*07b0*/ 	.short	0x010a
        /*07b2*/ 	.byte	0xff
	.zero		1


	//   ....[109]....
        /*07b4*/ 	.word	0x00003cb0
        /*07b8*/ 	.word	0x00000003
        /*07bc*/ 	.word	0x00000000
        /*07c0*/ 	.short	0x0101
        /*07c2*/ 	.byte	0xff
	.zero		1


	//   ....[110]....
        /*07c4*/ 	.word	0x00003cc0
        /*07c8*/ 	.word	0x000000ff
        /*07cc*/ 	.word	0x00000000
        /*07d0*/ 	.short	0x010a
        /*07d2*/ 	.byte	0x06
	.zero		1


	//   ....[111]....
        /*07d4*/ 	.word	0x00003d40
        /*07d8*/ 	.word	0x000000ff
        /*07dc*/ 	.word	0x000001d0
        /*07e0*/ 	.short	0x010a
        /*07e2*/ 	.byte	0x07
	.zero		1


	//   ....[112]....
        /*07e4*/ 	.word	0x00003e20
        /*07e8*/ 	.word	0x000000ff
        /*07ec*/ 	.word	0x00000000
        /*07f0*/ 	.short	0x010a
        /*07f2*/ 	.byte	0x06
	.zero		1


	//   ....[113]....
        /*07f4*/ 	.word	0x00003f50
        /*07f8*/ 	.word	0x000000ff
        /*07fc*/ 	.word	0x00000000
        /*0800*/ 	.short	0x010a
        /*0802*/ 	.byte	0x1a
	.zero		1


	//   ....[114]....
        /*0804*/ 	.word	0x000041f0
        /*0808*/ 	.word	0x000000ff
        /*080c*/ 	.word	0x00000000
        /*0810*/ 	.short	0x010a
        /*0812*/ 	.byte	0x06
	.zero		1


	//   ....[115]....
        /*0814*/ 	.word	0x00004280
        /*0818*/ 	.word	0x000000ff
        /*081c*/ 	.word	0x00000000
        /*0820*/ 	.short	0x010a
        /*0822*/ 	.byte	0x06
	.zero		1


	//   ....[116]....
        /*0824*/ 	.word	0x00004310
        /*0828*/ 	.word	0x000000ff
        /*082c*/ 	.word	0x00000000
        /*0830*/ 	.short	0x010a
        /*0832*/ 	.byte	0x06
	.zero		1


	//   ....[117]....
        /*0834*/ 	.word	0x000043a0
        /*0838*/ 	.word	0x000000ff
        /*083c*/ 	.word	0x00000000
        /*0840*/ 	.short	0x010a
        /*0842*/ 	.byte	0x07
	.zero		1


	//   ....[118]....
        /*0844*/ 	.word	0x000047d0
        /*0848*/ 	.word	0x00000000
        /*084c*/ 	.word	0x00000190
        /*0850*/ 	.short	0x010a
        /*0852*/ 	.byte	0xff
	.zero		1


	//   ....[119]....
        /*0854*/ 	.word	0x000048b0
        /*0858*/ 	.word	0x00000000
        /*085c*/ 	.word	0x00000000
        /*0860*/ 	.short	0x0101
        /*0862*/ 	.byte	0xff
	.zero		1


	//   ....[120]....
        /*0864*/ 	.word	0x00004bd0
        /*0868*/ 	.word	0x000000ff
        /*086c*/ 	.word	0x00000188
        /*0870*/ 	.short	0x010a
        /*0872*/ 	.byte	0x07
	.zero		1


	//   ....[121]....
        /*0874*/ 	.word	0x00004db0
        /*0878*/ 	.word	0x000000ff
        /*087c*/ 	.word	0x00000170
        /*0880*/ 	.short	0x010a
        /*0882*/ 	.byte	0x0d
	.zero		1


	//   ....[122]....
        /*0884*/ 	.word	0x000050c0
        /*0888*/ 	.word	0x000000ff
        /*088c*/ 	.word	0x00000160
        /*0890*/ 	.short	0x010b
        /*0892*/ 	.byte	0x0d
	.zero		1


	//   ....[123]....
        /*0894*/ 	.word	0x00005120
        /*0898*/ 	.word	0x000000ff
        /*089c*/ 	.word	0x00000000
        /*08a0*/ 	.short	0x0101
        /*08a2*/ 	.byte	0x0e
	.zero		1


	//   ....[124]....
        /*08a4*/ 	.word	0x00005170
        /*08a8*/ 	.word	0x000000ff
        /*08ac*/ 	.word	0x00000000
        /*08b0*/ 	.short	0x010a
        /*08b2*/ 	.byte	0x04
	.zero		1


	//   ....[125]....
        /*08b4*/ 	.word	0x00005210
        /*08b8*/ 	.word	0x00000000
        /*08bc*/ 	.word	0x00000000
        /*08c0*/ 	.short	0x010a
        /*08c2*/ 	.byte	0xff
	.zero		1


	//   ....[126]....
        /*08c4*/ 	.word	0x00005560
        /*08c8*/ 	.word	0x00000000
        /*08cc*/ 	.word	0x00000190
        /*08d0*/ 	.short	0x010a
        /*08d2*/ 	.byte	0xff
	.zero		1


	//   ....[127]....
        /*08d4*/ 	.word	0x00005670
        /*08d8*/ 	.word	0x00000000
        /*08dc*/ 	.word	0x00000000
        /*08e0*/ 	.short	0x0101
        /*08e2*/ 	.byte	0xff
	.zero		1


	//   ....[128]....
        /*08e4*/ 	.word	0x00005fa0
        /*08e8*/ 	.word	0x00000003
        /*08ec*/ 	.word	0x00000160
        /*08f0*/ 	.short	0x010a
        /*08f2*/ 	.byte	0xff
	.zero		1


	//   ....[129]....
        /*08f4*/ 	.word	0x00005fb0
        /*08f8*/ 	.word	0x00000043
        /*08fc*/ 	.word	0x000001b0
        /*0900*/ 	.short	0x010a
        /*0902*/ 	.byte	0xff
	.zero		1


	//   ....[130]....
        /*0904*/ 	.word	0x00006130
        /*0908*/ 	.word	0x00000003
        /*090c*/ 	.word	0x00000160
        /*0910*/ 	.short	0x010a
        /*0912*/ 	.byte	0xff
	.zero		1


	//   ....[131]....
        /*0914*/ 	.word	0x000061e0
        /*0918*/ 	.word	0x00000043
        /*091c*/ 	.word	0x000001b0
        /*0920*/ 	.short	0x010a
        /*0922*/ 	.byte	0xff
	.zero		1


	//   ....[132]....
        /*0924*/ 	.word	0x00006420
        /*0928*/ 	.word	0x000000ff
        /*092c*/ 	.word	0x00000000
        /*0930*/ 	.short	0x0101
        /*0932*/ 	.byte	0x05
	.zero		1


	//   ....[133]....
        /*0934*/ 	.word	0x000067d0
        /*0938*/ 	.word	0x00000000
        /*093c*/ 	.word	0x00000000
        /*0940*/ 	.short	0x0101
        /*0942*/ 	.byte	0xff
	.zero		1


	//   ....[134]....
        /*0944*/ 	.word	0x00006a70
        /*0948*/ 	.word	0x00000002
        /*094c*/ 	.word	0x00000200
        /*0950*/ 	.short	0x010a
        /*0952*/ 	.byte	0xff
	.zero		1


	//   ....[135]....
        /*0954*/ 	.word	0x00006ad0
        /*0958*/ 	.word	0x00000002
        /*095c*/ 	.word	0x000000b0
        /*0960*/ 	.short	0x010a
        /*0962*/ 	.byte	0xff
	.zero		1


	//   ....[136]....
        /*0964*/ 	.word	0x00006b30
        /*0968*/ 	.word	0x00000002
        /*096c*/ 	.word	0x000000b0
        /*0970*/ 	.short	0x010a
        /*0972*/ 	.byte	0xff
	.zero		1


	//   ....[137]....
        /*0974*/ 	.word	0x00006b80
        /*0978*/ 	.word	0x00000002
        /*097c*/ 	.word	0x00000190
        /*0980*/ 	.short	0x010a
        /*0982*/ 	.byte	0xff
	.zero		1


	//   ....[138]....
        /*0984*/ 	.word	0x00006be0
        /*0988*/ 	.word	0x00000000
        /*098c*/ 	.word	0x00000000
        /*0990*/ 	.short	0x010a
        /*0992*/ 	.byte	0xff
	.zero		1


	//   ....[139]....
        /*0994*/ 	.word	0x00006c40
        /*0998*/ 	.word	0x00000000
        /*099c*/ 	.word	0x00000000
        /*09a0*/ 	.short	0x010a
        /*09a2*/ 	.byte	0xff
	.zero		1


	//   ....[140]....
        /*09a4*/ 	.word	0x00006ca0
        /*09a8*/ 	.word	0x00000000
        /*09ac*/ 	.word	0x00000000
        /*09b0*/ 	.short	0x010a
        /*09b2*/ 	.byte	0xff
	.zero		1


	//   ....[141]....
        /*09b4*/ 	.word	0x00006d00
        /*09b8*/ 	.word	0x00000000
        /*09bc*/ 	.word	0x00000000
        /*09c0*/ 	.short	0x010a
        /*09c2*/ 	.byte	0xff
	.zero		1


	//   ....[142]....
        /*09c4*/ 	.word	0x00006d60
        /*09c8*/ 	.word	0x00000000
        /*09cc*/ 	.word	0x00000000
        /*09d0*/ 	.short	0x010a
        /*09d2*/ 	.byte	0xff
	.zero		1


	//   ....[143]....
        /*09d4*/ 	.word	0x00006dc0
        /*09d8*/ 	.word	0x00000000
        /*09dc*/ 	.word	0x00000000
        /*09e0*/ 	.short	0x010a
        /*09e2*/ 	.byte	0xff
	.zero		1


	//   ....[144]....
        /*09e4*/ 	.word	0x00006e20
        /*09e8*/ 	.word	0x00000000
        /*09ec*/ 	.word	0x00000000
        /*09f0*/ 	.short	0x010a
        /*09f2*/ 	.byte	0xff
	.zero		1


	//   ....[145]....
        /*09f4*/ 	.word	0x00006e80
        /*09f8*/ 	.word	0x00000000
        /*09fc*/ 	.word	0x00000000
        /*0a00*/ 	.short	0x010a
        /*0a02*/ 	.byte	0xff
	.zero		1


	//   ....[146]....
        /*0a04*/ 	.word	0x00006ee0
        /*0a08*/ 	.word	0x00000000
        /*0a0c*/ 	.word	0x00000000
        /*0a10*/ 	.short	0x010a
        /*0a12*/ 	.byte	0xff
	.zero		1


	//   ....[147]....
        /*0a14*/ 	.word	0x00006f40
        /*0a18*/ 	.word	0x00000000
        /*0a1c*/ 	.word	0x00000000
        /*0a20*/ 	.short	0x010a
        /*0a22*/ 	.byte	0xff
	.zero		1


	//   ....[148]....
        /*0a24*/ 	.word	0x00006fa0
        /*0a28*/ 	.word	0x00000000
        /*0a2c*/ 	.word	0x00000000
        /*0a30*/ 	.short	0x010a
        /*0a32*/ 	.byte	0xff
	.zero		1


	//   ....[149]....
        /*0a34*/ 	.word	0x00007000
        /*0a38*/ 	.word	0x00000000
        /*0a3c*/ 	.word	0x00000000
        /*0a40*/ 	.short	0x010a
        /*0a42*/ 	.byte	0xff
	.zero		1


	//   ....[150]....
        /*0a44*/ 	.word	0x00007060
        /*0a48*/ 	.word	0x00000000
        /*0a4c*/ 	.word	0x00000000
        /*0a50*/ 	.short	0x010a
        /*0a52*/ 	.byte	0xff
	.zero		1


	//   ....[151]....
        /*0a54*/ 	.word	0x000070c0
        /*0a58*/ 	.word	0x00000000
        /*0a5c*/ 	.word	0x00000000
        /*0a60*/ 	.short	0x010a
        /*0a62*/ 	.byte	0xff
	.zero		1


	//   ....[152]....
        /*0a64*/ 	.word	0x00007120
        /*0a68*/ 	.word	0x00000000
        /*0a6c*/ 	.word	0x00000000
        /*0a70*/ 	.short	0x010a
        /*0a72*/ 	.byte	0xff
	.zero		1


	//   ....[153]....
        /*0a74*/ 	.word	0x00007180
        /*0a78*/ 	.word	0x00000000
        /*0a7c*/ 	.word	0x00000000
        /*0a80*/ 	.short	0x010a
        /*0a82*/ 	.byte	0xff
	.zero		1


	//   ....[154]....
        /*0a84*/ 	.word	0x000071e0
        /*0a88*/ 	.word	0x00000000
        /*0a8c*/ 	.word	0x00000000
        /*0a90*/ 	.short	0x010a
        /*0a92*/ 	.byte	0xff
	.zero		1


	//   ....[155]....
        /*0a94*/ 	.word	0x00007240
        /*0a98*/ 	.word	0x00000000
        /*0a9c*/ 	.word	0x00000000
        /*0aa0*/ 	.short	0x010a
        /*0aa2*/ 	.byte	0xff
	.zero		1


	//   ....[156]....
        /*0aa4*/ 	.word	0x000072a0
        /*0aa8*/ 	.word	0x00000000
        /*0aac*/ 	.word	0x00000000
        /*0ab0*/ 	.short	0x010a
        /*0ab2*/ 	.byte	0xff
	.zero		1


	//   ....[157]....
        /*0ab4*/ 	.word	0x00007300
        /*0ab8*/ 	.word	0x00000000
        /*0abc*/ 	.word	0x00000000
        /*0ac0*/ 	.short	0x010a
        /*0ac2*/ 	.byte	0xff
	.zero		1


	//   ....[158]....
        /*0ac4*/ 	.word	0x00007360
        /*0ac8*/ 	.word	0x00000000
        /*0acc*/ 	.word	0x00000000
        /*0ad0*/ 	.short	0x010a
        /*0ad2*/ 	.byte	0xff
	.zero		1


	//   ....[159]....
        /*0ad4*/ 	.word	0x000073b0
        /*0ad8*/ 	.word	0x00000000
        /*0adc*/ 	.word	0x000001f0
        /*0ae0*/ 	.short	0x010a
        /*0ae2*/ 	.byte	0xff
	.zero		1


	//   ....[160]....
        /*0ae4*/ 	.word	0x00007410
        /*0ae8*/ 	.word	0x00000000
        /*0aec*/ 	.word	0x000001a0
        /*0af0*/ 	.short	0x010a
        /*0af2*/ 	.byte	0xff
	.zero		1


	//   ....[161]....
        /*0af4*/ 	.word	0x00007460
        /*0af8*/ 	.word	0x00000000
        /*0afc*/ 	.word	0x00000190
        /*0b00*/ 	.short	0x010a
        /*0b02*/ 	.byte	0xff
	.zero		1


	//   ....[162]....
        /*0b04*/ 	.word	0x000074c0
        /*0b08*/ 	.word	0x00000000
        /*0b0c*/ 	.word	0x000001a0
        /*0b10*/ 	.short	0x010a
        /*0b12*/ 	.byte	0xff
	.zero		1


	//   ....[163]....
        /*0b14*/ 	.word	0x00007510
        /*0b18*/ 	.word	0x00000000
        /*0b1c*/ 	.word	0x00000190
        /*0b20*/ 	.short	0x010a
        /*0b22*/ 	.byte	0xff
	.zero		1


	//   ....[164]....
        /*0b24*/ 	.word	0x00007570
        /*0b28*/ 	.word	0x00000002
        /*0b2c*/ 	.word	0x000001d0
        /*0b30*/ 	.short	0x010a
        /*0b32*/ 	.byte	0xff
	.zero		1


	//   ....[165]....
        /*0b34*/ 	.word	0x000075d0
        /*0b38*/ 	.word	0x00000000
        /*0b3c*/ 	.word	0x00000000
        /*0b40*/ 	.short	0x010a
        /*0b42*/ 	.byte	0xff
	.zero		1


	//   ....[166]....
        /*0b44*/ 	.word	0x00007630
        /*0b48*/ 	.word	0x00000000
        /*0b4c*/ 	.word	0x00000000
        /*0b50*/ 	.short	0x010a
        /*0b52*/ 	.byte	0xff
	.zero		1


	//   ....[167]....
        /*0b54*/ 	.word	0x00007690
        /*0b58*/ 	.word	0x00000000
        /*0b5c*/ 	.word	0x00000000
        /*0b60*/ 	.short	0x010a
        /*0b62*/ 	.byte	0xff
	.zero		1


	//   ....[168]....
        /*0b64*/ 	.word	0x000076f0
        /*0b68*/ 	.word	0x00000000
        /*0b6c*/ 	.word	0x00000000
        /*0b70*/ 	.short	0x010a
        /*0b72*/ 	.byte	0xff
	.zero		1


	//   ....[169]....
        /*0b74*/ 	.word	0x00007750
        /*0b78*/ 	.word	0x00000000
        /*0b7c*/ 	.word	0x00000000
        /*0b80*/ 	.short	0x010a
        /*0b82*/ 	.byte	0xff
	.zero		1


	//   ....[170]....
        /*0b84*/ 	.word	0x000077a0
        /*0b88*/ 	.word	0x00000000
        /*0b8c*/ 	.word	0x00000190
        /*0b90*/ 	.short	0x010a
        /*0b92*/ 	.byte	0xff
	.zero		1


	//   ....[171]....
        /*0b94*/ 	.word	0x00007800
        /*0b98*/ 	.word	0x00000000
        /*0b9c*/ 	.word	0x00000188
        /*0ba0*/ 	.short	0x010a
        /*0ba2*/ 	.byte	0xff
	.zero		1


	//   ....[172]....
        /*0ba4*/ 	.word	0x00007860
        /*0ba8*/ 	.word	0x00000000
        /*0bac*/ 	.word	0x00000170
        /*0bb0*/ 	.short	0x010a
        /*0bb2*/ 	.byte	0xff
	.zero		1


	//   ....[173]....
        /*0bb4*/ 	.word	0x000078c0
        /*0bb8*/ 	.word	0x00000000
        /*0bbc*/ 	.word	0x00000000
        /*0bc0*/ 	.short	0x010a
        /*0bc2*/ 	.byte	0xff
	.zero		1


	//   ....[174]....
        /*0bc4*/ 	.word	0x00007910
        /*0bc8*/ 	.word	0x00000000
        /*0bcc*/ 	.word	0x00000190
        /*0bd0*/ 	.short	0x010a
        /*0bd2*/ 	.byte	0xff
	.zero		1


	//   ....[175]....
        /*0bd4*/ 	.word	0x00007960
        /*0bd8*/ 	.word	0x00000003
        /*0bdc*/ 	.word	0x00000160
        /*0be0*/ 	.short	0x010a
        /*0be2*/ 	.byte	0xff
	.zero		1


	//   ....[176]....
        /*0be4*/ 	.word	0x000079b0
        /*0be8*/ 	.word	0x00000043
        /*0bec*/ 	.word	0x000001b0
        /*0bf0*/ 	.short	0x010a
        /*0bf2*/ 	.byte	0xff
	.zero		1


	//----- nvinfo : EIATTR_NUM_MBARRIERS
	.align		4
.L_47:
        /*0bf4*/ 	.byte	0x03, 0x38
        /*0bf6*/ 	.short	0x0042


	//----- nvinfo : EIATTR_EXIT_INSTR_OFFSETS
	.align		4
        /*0bf8*/ 	.byte	0x04, 0x1c
        /*0bfa*/ 	.short	(.L_49 - .L_48)


	//   ....[0]....
.L_48:
        /*0bfc*/ 	.word	0x00003150


	//   ....[1]....
        /*0c00*/ 	.word	0x00003640


	//   ....[2]....
        /*0c04*/ 	.word	0x000036a0


	//   ....[3]....
        /*0c08*/ 	.word	0x00004600


	//   ....[4]....
        /*0c0c*/ 	.word	0x00005240


	//   ....[5]....
        /*0c10*/ 	.word	0x00005280


	//   ....[6]....
        /*0c14*/ 	.word	0x00006980


	//   ....[7]....
        /*0c18*/ 	.word	0x00006a00


	//   ....[8]....
        /*0c1c*/ 	.word	0x00006a30


	//   ....[9]....
        /*0c20*/ 	.word	0x00006a60


	//----- nvinfo : EIATTR_MAX_THREADS
	.align		4
.L_49:
        /*0c24*/ 	.byte	0x04, 0x05
        /*0c26*/ 	.short	(.L_51 - .L_50)
.L_50:
        /*0c28*/ 	.word	0x00000100
        /*0c2c*/ 	.word	0x00000001
        /*0c30*/ 	.word	0x00000001


	//----- nvinfo : EIATTR_CRS_STACK_SIZE
	.align		4
.L_51:
        /*0c34*/ 	.byte	0x04, 0x1e
        /*0c36*/ 	.short	(.L_53 - .L_52)
.L_52:
        /*0c38*/ 	.word	0x00000000


	//----- nvinfo : EIATTR_CBANK_PARAM_SIZE
	.align		4
.L_53:
        /*0c3c*/ 	.byte	0x03, 0x19
        /*0c3e*/ 	.short	0x0800


	//----- nvinfo : EIATTR_PARAM_CBANK
	.align		4
        /*0c40*/ 	.byte	0x04, 0x0a
        /*0c42*/ 	.short	(.L_55 - .L_54)
	.align		4
.L_54:
        /*0c44*/ 	.word	index@(.nv.constant0._ZN7cutlass13device_kernelINS_4gemm6kernel13GemmUniversalIN4cute5tupleIJiiiiEEENS1_10collective13CollectiveMmaINS1_35MainloopSm100TmaUmmaWarpSpecializedILi22ELi2ELi4ENS5_IJNS4_1CILi1EEESB_SB_EEEEENS5_IJNSA_ILi64EEENSA_ILi16EEESE_EEENS_6half_tENS5_IJlSB_lEEESH_SI_NS4_8TiledMMAINS4_8MMA_AtomIJNS4_20SM100_MMA_F16BF16_SSISH_SH_fLi64ELi16ELNS4_4UMMA5MajorE0ELSN_0ELNSM_7ScaleInE0ELSO_0EEEEEENS4_6LayoutISC_NS5_IJNSA_ILi0EEESS_SS_EEEEENS5_IJNS4_10UnderscoreESV_SV_EEEEENS4_13SM90_TMA_LOADENS4_14ComposedLayoutINS4_7SwizzleILi3ELi4ELi3EEENS4_18smem_ptr_flag_bitsILi16EEENSR_INS5_IJNSA_ILi8EEESE_EEENS5_IJSE_SB_EEEEEEEvNS4_8identityESY_S18_vS19_EENS_8epilogue10collective18CollectiveEpilogueINS1B_23Sm100TmaWarpSpecializedILi2ELi1ELi8ELb1ELb0EEEJSG_NS5_IJNSR_ISE_SB_EENSR_ISF_SB_EEEEESH_SI_SH_SI_NS1B_6fusion15FusionCallbacksIS1F_NS1J_17LinearCombinationISH_fSH_fLNS_15FloatRoundStyleE2EEESG_S1I_JEEENS4_5SM1004TMEM4LOAD26SM100_TMEM_LOAD_16dp256b2xESY_NSZ_INS10_ILi1ELi4ELi3EEES13_NSR_INS5_IJS14_SF_EEENS5_IJSF_SB_EEEEEEENS4_17SM75_U32x4_LDSM_NENS4_14SM90_TMA_STOREES1X_NS4_17SM90_U32x4_STSM_NENS4_39AutoVectorizingCopyWithAssumedAlignmentILi128EEEEEEvvEEEEvNT_6ParamsE)
        /*0c48*/ 	.short	0x0380
        /*0c4a*/ 	.short	0x0800


	//----- nvinfo : EIATTR_SW_WAR
	.align		4
.L_55:
        /*0c4c*/ 	.byte	0x04, 0x36
        /*0c4e*/ 	.short	(.L_57 - .L_56)
.L_56:
        /*0c50*/ 	.word	0x00000008
.L_57:


//--------------------- .nv.callgraph             --------------------------
	.section	.nv.callgraph,"",@"SHT_CUDA_CALLGRAPH"
	.align	4
	.sectionentsize	8
	.align		4
        /*0000*/ 	.word	0x00000000
	.align		4
        /*0004*/ 	.word	0xffffffff
	.align		4
        /*0008*/ 	.word	index@(_ZN7cutlass13device_kernelINS_4gemm6kernel13GemmUniversalIN4cute5tupleIJiiiiEEENS1_10collective13CollectiveMmaINS1_35MainloopSm100TmaUmmaWarpSpecializedILi22ELi2ELi4ENS5_IJNS4_1CILi1EEESB_SB_EEEEENS5_IJNSA_ILi64EEENSA_ILi16EEESE_EEENS_6half_tENS5_IJlSB_lEEESH_SI_NS4_8TiledMMAINS4_8MMA_AtomIJNS4_20SM100_MMA_F16BF16_SSISH_SH_fLi64ELi16ELNS4_4UMMA5MajorE0ELSN_0ELNSM_7ScaleInE0ELSO_0EEEEEENS4_6LayoutISC_NS5_IJNSA_ILi0EEESS_SS_EEEEENS5_IJNS4_10UnderscoreESV_SV_EEEEENS4_13SM90_TMA_LOADENS4_14ComposedLayoutINS4_7SwizzleILi3ELi4ELi3EEENS4_18smem_ptr_flag_bitsILi16EEENSR_INS5_IJNSA_ILi8EEESE_EEENS5_IJSE_SB_EEEEEEEvNS4_8identityESY_S18_vS19_EENS_8epilogue10collective18CollectiveEpilogueINS1B_23Sm100TmaWarpSpecializedILi2ELi1ELi8ELb1ELb0EEEJSG_NS5_IJNSR_ISE_SB_EENSR_ISF_SB_EEEEESH_SI_SH_SI_NS1B_6fusion15FusionCallbacksIS1F_NS1J_17LinearCombinationISH_fSH_fLNS_15FloatRoundStyleE2EEESG_S1I_JEEENS4_5SM1004TMEM4LOAD26SM100_TMEM_LOAD_16dp256b2xESY_NSZ_INS10_ILi1ELi4ELi3EEES13_NSR_INS5_IJS14_SF_EEENS5_IJSF_SB_EEEEEEENS4_17SM75_U32x4_LDSM_NENS4_14SM90_TMA_STOREES1X_NS4_17SM90_U32x4_STSM_NENS4_39AutoVectorizingCopyWithAssumedAlignmentILi128EEEEEEvvEEEEvNT_6ParamsE)
	.align		4
        /*000c*/ 	.word	index@(__assertfail)
	.align		4
        /*0010*/ 	.word	0x00000000
	.align		4
        /*0014*/ 	.word	0xfffffffe
	.align		4
        /*0018*/ 	.word	0x00000000
	.align		4
        /*001c*/ 	.word	0xfffffffd
	.align		4
        /*0020*/ 	.word	0x00000000
	.align		4
        /*0024*/ 	.word	0xfffffffc


//--------------------- .nv.constant4             --------------------------
	.section	.nv.constant4,"a",@progbits
	.align	8
	.align		8
.nv.constant4:
        /*0000*/ 	.dword	__assertfail
	.align		8
        /*0008*/ 	.dword	__unnamed_1
	.align		8
        /*0010*/ 	.dword	__unnamed_2
	.align		8
        /*0018*/ 	.dword	_ZN40_INTERNAL_c383dce6_4_k_cu_6316f844_123924cuda3std3__45__cpo5beginE
	.align		8
        /*0020*/ 	.dword	_ZN40_INTERNAL_c383dce6_4_k_cu_6316f844_123924cuda3std3__45__cpo3endE
	.align		8
        /*0028*/ 	.dword	_ZN40_INTERNAL_c383dce6_4_k_cu_6316f844_123924cuda3std3__45__cpo6cbeginE
	.align		8
        /*0030*/ 	.dword	_ZN40_INTERNAL_c383dce6_4_k_cu_6316f844_123924cuda3std3__45__cpo4cendE
	.align		8
        /*0038*/ 	.dword	_ZN40_INTERNAL_c383dce6_4_k_cu_6316f844_123924cuda3std3__442_GLOBAL__N__c383dce6_4_k_cu_6316f844_123926ignoreE
	.align		8
        /*0040*/ 	.dword	_ZN40_INTERNAL_c383dce6_4_k_cu_6316f844_123924cuda3std3__419piecewise_constructE
	.align		8
        /*0048*/ 	.dword	_ZN40_INTERNAL_c383dce6_4_k_cu_6316f844_123924cuda3std3__48in_placeE
	.align		8
        /*0050*/ 	.dword	_ZN40_INTERNAL_c383dce6_4_k_cu_6316f844_123924cuda3std6ranges3__45__cpo4swapE
	.align		8
        /*0058*/ 	.dword	_ZN40_INTERNAL_c383dce6_4_k_cu_6316f844_123924cuda3std6ranges3__45__cpo9iter_moveE
	.align		8
        /*0060*/ 	.dword	_ZN40_INTERNAL_c383dce6_4_k_cu_6316f844_123924cute7productE
	.align		8
        /*0068*/ 	.dword	_ZN40_INTERNAL_c383dce6_4_k_cu_6316f844_123924cute1_E
	.align		8
        /*0070*/ 	.dword	$str$25
	.align		8
        /*0078*/ 	.dword	$str$26
	.align		8
        /*0080*/ 	.dword	$str$27
	.align		8
        /*0088*/ 	.dword	$str$28


//--------------------- .text._ZN7cutlass13device_kernelINS_4gemm6kernel13GemmUniversalIN4cute5tupleIJiiiiEEENS1_10collective13CollectiveMmaINS1_35MainloopSm100TmaUmmaWarpSpecializedILi22ELi2ELi4ENS5_IJNS4_1CILi1EEESB_SB_EEEEENS5_IJNSA_ILi64EEENSA_ILi16EEESE_EEENS_6half_tENS5_IJlSB_lEEESH_SI_NS4_8TiledMMAINS4_8MMA_AtomIJNS4_20SM100_MMA_F16BF16_SSISH_SH_fLi64ELi16ELNS4_4UMMA5MajorE0ELSN_0ELNSM_7ScaleInE0ELSO_0EEEEEENS4_6LayoutISC_NS5_IJNSA_ILi0EEESS_SS_EEEEENS5_IJNS4_10UnderscoreESV_SV_EEEEENS4_13SM90_TMA_LOADENS4_14ComposedLayoutINS4_7SwizzleILi3ELi4ELi3EEENS4_18smem_ptr_flag_bitsILi16EEENSR_INS5_IJNSA_ILi8EEESE_EEENS5_IJSE_SB_EEEEEEEvNS4_8identityESY_S18_vS19_EENS_8epilogue10collective18CollectiveEpilogueINS1B_23Sm100TmaWarpSpecializedILi2ELi1ELi8ELb1ELb0EEEJSG_NS5_IJNSR_ISE_SB_EENSR_ISF_SB_EEEEESH_SI_SH_SI_NS1B_6fusion15FusionCallbacksIS1F_NS1J_17LinearCombinationISH_fSH_fLNS_15FloatRoundStyleE2EEESG_S1I_JEEENS4_5SM1004TMEM4LOAD26SM100_TMEM_LOAD_16dp256b2xESY_NSZ_INS10_ILi1ELi4ELi3EEES13_NSR_INS5_IJS14_SF_EEENS5_IJSF_SB_EEEEEEENS4_17SM75_U32x4_LDSM_NENS4_14SM90_TMA_STOREES1X_NS4_17SM90_U32x4_STSM_NENS4_39AutoVectorizingCopyWithAssumedAlignmentILi128EEEEEEvvEEEEvNT_6ParamsE --------------------------
	.section	.text._ZN7cutlass13device_kernelINS_4gemm6kernel13GemmUniversalIN4cute5tupleIJiiiiEEENS1_10collective13CollectiveMmaINS1_35MainloopSm100TmaUmmaWarpSpecializedILi22ELi2ELi4ENS5_IJNS4_1CILi1EEESB_SB_EEEEENS5_IJNSA_ILi64EEENSA_ILi16EEESE_EEENS_6half_tENS5_IJlSB_lEEESH_SI_NS4_8TiledMMAINS4_8MMA_AtomIJNS4_20SM100_MMA_F16BF16_SSISH_SH_fLi64ELi16ELNS4_4UMMA5MajorE0ELSN_0ELNSM_7ScaleInE0ELSO_0EEEEEENS4_6LayoutISC_NS5_IJNSA_ILi0EEESS_SS_EEEEENS5_IJNS4_10UnderscoreESV_SV_EEEEENS4_13SM90_TMA_LOADENS4_14ComposedLayoutINS4_7SwizzleILi3ELi4ELi3EEENS4_18smem_ptr_flag_bitsILi16EEENSR_INS5_IJNSA_ILi8EEESE_EEENS5_IJSE_SB_EEEEEEEvNS4_8identityESY_S18_vS19_EENS_8epilogue10collective18CollectiveEpilogueINS1B_23Sm100TmaWarpSpecializedILi2ELi1ELi8ELb1ELb0EEEJSG_NS5_IJNSR_ISE_SB_EENSR_ISF_SB_EEEEESH_SI_SH_SI_NS1B_6fusion15FusionCallbacksIS1F_NS1J_17LinearCombinationISH_fSH_fLNS_15FloatRoundStyleE2EEESG_S1I_JEEENS4_5SM1004TMEM4LOAD26SM100_TMEM_LOAD_16dp256b2xESY_NSZ_INS10_ILi1ELi4ELi3EEES13_NSR_INS5_IJS14_SF_EEENS5_IJSF_SB_EEEEEEENS4_17SM75_U32x4_LDSM_NENS4_14SM90_TMA_STOREES1X_NS4_17SM90_U32x4_STSM_NENS4_39AutoVectorizingCopyWithAssumedAlignmentILi128EEEEEEvvEEEEvNT_6ParamsE,"ax",@progbits
	.align	128
.text._ZN7cutlass13device_kernelINS_4gemm6kernel13GemmUniversalIN4cute5tupleIJiiiiEEENS1_10collective13CollectiveMmaINS1_35MainloopSm100TmaUmmaWarpSpecializedILi22ELi2ELi4ENS5_IJNS4_1CILi1EEESB_SB_EEEEENS5_IJNSA_ILi64EEENSA_ILi16EEESE_EEENS_6half_tENS5_IJlSB_lEEESH_SI_NS4_8TiledMMAINS4_8MMA_AtomIJNS4_20SM100_MMA_F16BF16_SSISH_SH_fLi64ELi16ELNS4_4UMMA5MajorE0ELSN_0ELNSM_7ScaleInE0ELSO_0EEEEEENS4_6LayoutISC_NS5_IJNSA_ILi0EEESS_SS_EEEEENS5_IJNS4_10UnderscoreESV_SV_EEEEENS4_13SM90_TMA_LOADENS4_14ComposedLayoutINS4_7SwizzleILi3ELi4ELi3EEENS4_18smem_ptr_flag_bitsILi16EEENSR_INS5_IJNSA_ILi8EEESE_EEENS5_IJSE_SB_EEEEEEEvNS4_8identityESY_S18_vS19_EENS_8epilogue10collective18CollectiveEpilogueINS1B_23Sm100TmaWarpSpecializedILi2ELi1ELi8ELb1ELb0EEEJSG_NS5_IJNSR_ISE_SB_EENSR_ISF_SB_EEEEESH_SI_SH_SI_NS1B_6fusion15FusionCallbacksIS1F_NS1J_17LinearCombinationISH_fSH_fLNS_15FloatRoundStyleE2EEESG_S1I_JEEENS4_5SM1004TMEM4LOAD26SM100_TMEM_LOAD_16dp256b2xESY_NSZ_INS10_ILi1ELi4ELi3EEES13_NSR_INS5_IJS14_SF_EEENS5_IJSF_SB_EEEEEEENS4_17SM75_U32x4_LDSM_NENS4_14SM90_TMA_STOREES1X_NS4_17SM90_U32x4_STSM_NENS4_39AutoVectorizingCopyWithAssumedAlignmentILi128EEEEEEvvEEEEvNT_6ParamsE:
        .type           _ZN7cutlass13device_kernelINS_4gemm6kernel13GemmUniversalIN4cute5tupleIJiiiiEEENS1_10collective13CollectiveMmaINS1_35MainloopSm100TmaUmmaWarpSpecializedILi22ELi2ELi4ENS5_IJNS4_1CILi1EEESB_SB_EEEEENS5_IJNSA_ILi64EEENSA_ILi16EEESE_EEENS_6half_tENS5_IJlSB_lEEESH_SI_NS4_8TiledMMAINS4_8MMA_AtomIJNS4_20SM100_MMA_F16BF16_SSISH_SH_fLi64ELi16ELNS4_4UMMA5MajorE0ELSN_0ELNSM_7ScaleInE0ELSO_0EEEEEENS4_6LayoutISC_NS5_IJNSA_ILi0EEESS_SS_EEEEENS5_IJNS4_10UnderscoreESV_SV_EEEEENS4_13SM90_TMA_LOADENS4_14ComposedLayoutINS4_7SwizzleILi3ELi4ELi3EEENS4_18smem_ptr_flag_bitsILi16EEENSR_INS5_IJNSA_ILi8EEESE_EEENS5_IJSE_SB_EEEEEEEvNS4_8identityESY_S18_vS19_EENS_8epilogue10collective18CollectiveEpilogueINS1B_23Sm100TmaWarpSpecializedILi2ELi1ELi8ELb1ELb0EEEJSG_NS5_IJNSR_ISE_SB_EENSR_ISF_SB_EEEEESH_SI_SH_SI_NS1B_6fusion15FusionCallbacksIS1F_NS1J_17LinearCombinationISH_fSH_fLNS_15FloatRoundStyleE2EEESG_S1I_JEEENS4_5SM1004TMEM4LOAD26SM100_TMEM_LOAD_16dp256b2xESY_NSZ_INS10_ILi1ELi4ELi3EEES13_NSR_INS5_IJS14_SF_EEENS5_IJSF_SB_EEEEEEENS4_17SM75_U32x4_LDSM_NENS4_14SM90_TMA_STOREES1X_NS4_17SM90_U32x4_STSM_NENS4_39AutoVectorizingCopyWithAssumedAlignmentILi128EEEEEEvvEEEEvNT_6ParamsE,@function
        .size           _ZN7cutlass13device_kernelINS_4gemm6kernel13GemmUniversalIN4cute5tupleIJiiiiEEENS1_10collective13CollectiveMmaINS1_35MainloopSm100TmaUmmaWarpSpecializedILi22ELi2ELi4ENS5_IJNS4_1CILi1EEESB_SB_EEEEENS5_IJNSA_ILi64EEENSA_ILi16EEESE_EEENS_6half_tENS5_IJlSB_lEEESH_SI_NS4_8TiledMMAINS4_8MMA_AtomIJNS4_20SM100_MMA_F16BF16_SSISH_SH_fLi64ELi16ELNS4_4UMMA5MajorE0ELSN_0ELNSM_7ScaleInE0ELSO_0EEEEEENS4_6LayoutISC_NS5_IJNSA_ILi0EEESS_SS_EEEEENS5_IJNS4_10UnderscoreESV_SV_EEEEENS4_13SM90_TMA_LOADENS4_14ComposedLayoutINS4_7SwizzleILi3ELi4ELi3EEENS4_18smem_ptr_flag_bitsILi16EEENSR_INS5_IJNSA_ILi8EEESE_EEENS5_IJSE_SB_EEEEEEEvNS4_8identityESY_S18_vS19_EENS_8epilogue10collective18CollectiveEpilogueINS1B_23Sm100TmaWarpSpecializedILi2ELi1ELi8ELb1ELb0EEEJSG_NS5_IJNSR_ISE_SB_EENSR_ISF_SB_EEEEESH_SI_SH_SI_NS1B_6fusion15FusionCallbacksIS1F_NS1J_17LinearCombinationISH_fSH_fLNS_15FloatRoundStyleE2EEESG_S1I_JEEENS4_5SM1004TMEM4LOAD26SM100_TMEM_LOAD_16dp256b2xESY_NSZ_INS10_ILi1ELi4ELi3EEES13_NSR_INS5_IJS14_SF_EEENS5_IJSF_SB_EEEEEEENS4_17SM75_U32x4_LDSM_NENS4_14SM90_TMA_STOREES1X_NS4_17SM90_U32x4_STSM_NENS4_39AutoVectorizingCopyWithAssumedAlignmentILi128EEEEEEvvEEEEvNT_6ParamsE,(.L_x_192 - _ZN7cutlass13device_kernelINS_4gemm6kernel13GemmUniversalIN4cute5tupleIJiiiiEEENS1_10collective13CollectiveMmaINS1_35MainloopSm100TmaUmmaWarpSpecializedILi22ELi2ELi4ENS5_IJNS4_1CILi1EEESB_SB_EEEEENS5_IJNSA_ILi64EEENSA_ILi16EEESE_EEENS_6half_tENS5_IJlSB_lEEESH_SI_NS4_8TiledMMAINS4_8MMA_AtomIJNS4_20SM100_MMA_F16BF16_SSISH_SH_fLi64ELi16ELNS4_4UMMA5MajorE0ELSN_0ELNSM_7ScaleInE0ELSO_0EEEEEENS4_6LayoutISC_NS5_IJNSA_ILi0EEESS_SS_EEEEENS5_IJNS4_10UnderscoreESV_SV_EEEEENS4_13SM90_TMA_LOADENS4_14ComposedLayoutINS4_7SwizzleILi3ELi4ELi3EEENS4_18smem_ptr_flag_bitsILi16EEENSR_INS5_IJNSA_ILi8EEESE_EEENS5_IJSE_SB_EEEEEEEvNS4_8identityESY_S18_vS19_EENS_8epilogue10collective18CollectiveEpilogueINS1B_23Sm100TmaWarpSpecializedILi2ELi1ELi8ELb1ELb0EEEJSG_NS5_IJNSR_ISE_SB_EENSR_ISF_SB_EEEEESH_SI_SH_SI_NS1B_6fusion15FusionCallbacksIS1F_NS1J_17LinearCombinationISH_fSH_fLNS_15FloatRoundStyleE2EEESG_S1I_JEEENS4_5SM1004TMEM4LOAD26SM100_TMEM_LOAD_16dp256b2xESY_NSZ_INS10_ILi1ELi4ELi3EEES13_NSR_INS5_IJS14_SF_EEENS5_IJSF_SB_EEEEEEENS4_17SM75_U32x4_LDSM_NENS4_14SM90_TMA_STOREES1X_NS4_17SM90_U32x4_STSM_NENS4_39AutoVectorizingCopyWithAssumedAlignmentILi128EEEEEEvvEEEEvNT_6ParamsE)
        .other          _ZN7cutlass13device_kernelINS_4gemm6kernel13GemmUniversalIN4cute5tupleIJiiiiEEENS1_10collective13CollectiveMmaINS1_35MainloopSm100TmaUmmaWarpSpecializedILi22ELi2ELi4ENS5_IJNS4_1CILi1EEESB_SB_EEEEENS5_IJNSA_ILi64EEENSA_ILi16EEESE_EEENS_6half_tENS5_IJlSB_lEEESH_SI_NS4_8TiledMMAINS4_8MMA_AtomIJNS4_20SM100_MMA_F16BF16_SSISH_SH_fLi64ELi16ELNS4_4UMMA5MajorE0ELSN_0ELNSM_7ScaleInE0ELSO_0EEEEEENS4_6LayoutISC_NS5_IJNSA_ILi0EEESS_SS_EEEEENS5_IJNS4_10UnderscoreESV_SV_EEEEENS4_13SM90_TMA_LOADENS4_14ComposedLayoutINS4_7SwizzleILi3ELi4ELi3EEENS4_18smem_ptr_flag_bitsILi16EEENSR_INS5_IJNSA_ILi8EEESE_EEENS5_IJSE_SB_EEEEEEEvNS4_8identityESY_S18_vS19_EENS_8epilogue10collective18CollectiveEpilogueINS1B_23Sm100TmaWarpSpecializedILi2ELi1ELi8ELb1ELb0EEEJSG_NS5_IJNSR_ISE_SB_EENSR_ISF_SB_EEEEESH_SI_SH_SI_NS1B_6fusion15FusionCallbacksIS1F_NS1J_17LinearCombinationISH_fSH_fLNS_15FloatRoundStyleE2EEESG_S1I_JEEENS4_5SM1004TMEM4LOAD26SM100_TMEM_LOAD_16dp256b2xESY_NSZ_INS10_ILi1ELi4ELi3EEES13_NSR_INS5_IJS14_SF_EEENS5_IJSF_SB_EEEEEEENS4_17SM75_U32x4_LDSM_NENS4_14SM90_TMA_STOREES1X_NS4_17SM90_U32x4_STSM_NENS4_39AutoVectorizingCopyWithAssumedAlignmentILi128EEEEEEvvEEEEvNT_6ParamsE,@"STO_CUDA_ENTRY STV_DEFAULT"
_ZN7cutlass13device_kernelINS_4gemm6kernel13GemmUniversalIN4cute5tupleIJiiiiEEENS1_10collective13CollectiveMmaINS1_35MainloopSm100TmaUmmaWarpSpecializedILi22ELi2ELi4ENS5_IJNS4_1CILi1EEESB_SB_EEEEENS5_IJNSA_ILi64EEENSA_ILi16EEESE_EEENS_6half_tENS5_IJlSB_lEEESH_SI_NS4_8TiledMMAINS4_8MMA_AtomIJNS4_20SM100_MMA_F16BF16_SSISH_SH_fLi64ELi16ELNS4_4UMMA5MajorE0ELSN_0ELNSM_7ScaleInE0ELSO_0EEEEEENS4_6LayoutISC_NS5_IJNSA_ILi0EEESS_SS_EEEEENS5_IJNS4_10UnderscoreESV_SV_EEEEENS4_13SM90_TMA_LOADENS4_14ComposedLayoutINS4_7SwizzleILi3ELi4ELi3EEENS4_18smem_ptr_flag_bitsILi16EEENSR_INS5_IJNSA_ILi8EEESE_EEENS5_IJSE_SB_EEEEEEEvNS4_8identityESY_S18_vS19_EENS_8epilogue10collective18CollectiveEpilogueINS1B_23Sm100TmaWarpSpecializedILi2ELi1ELi8ELb1ELb0EEEJSG_NS5_IJNSR_ISE_SB_EENSR_ISF_SB_EEEEESH_SI_SH_SI_NS1B_6fusion15FusionCallbacksIS1F_NS1J_17LinearCombinationISH_fSH_fLNS_15FloatRoundStyleE2EEESG_S1I_JEEENS4_5SM1004TMEM4LOAD26SM100_TMEM_LOAD_16dp256b2xESY_NSZ_INS10_ILi1ELi4ELi3EEES13_NSR_INS5_IJS14_SF_EEENS5_IJSF_SB_EEEEEEENS4_17SM75_U32x4_LDSM_NENS4_14SM90_TMA_STOREES1X_NS4_17SM90_U32x4_STSM_NENS4_39AutoVectorizingCopyWithAssumedAlignmentILi128EEEEEEvvEEEEvNT_6ParamsE:
[----:B------:R-:W1:Y:S01]  /*0000*/  LDC R1, c[0x0][0x37c] ;  /* 0x0000df00ff017b82 */ /* 0x000e620000000800 */
[----:B------:R-:W2:Y:S01]  /*0010*/  S2R R61, SR_TID.X ;  /* 0x00000000003d7919 */ /* 0x000ea20000002100 */
[----:B------:R-:W3:Y:S01]  /*0020*/  LDCU.64 UR4, c[0x0][0x890] ;  /* 0x00011200ff0477ac */ /* 0x000ee20008000a00 */
[----:B------:R-:W-:Y:S02]  /*0030*/  PRMT R49, RZ, 0x7610, R49 ;  /* 0x00007610ff317816 */ /* 0x000fe40000000031 */
[----:B------:R-:W-:Y:S01]  /*0040*/  ELECT P5, URZ, PT ;  /* 0x0000000000ff782f */ /* 0x000fe200038a0000 */
[----:B------:R-:W4:Y:S01]  /*0050*/  LDCU.64 UR40, c[0x0][0x358] ;  /* 0x00006b00ff2877ac */ /* 0x000f220008000a00 */
[----:B---3--:R-:W-:-:S04]  /*0060*/  UISETP.NE.U32.AND UP0, UPT, UR4, URZ, UPT ;  /* 0x000000ff0400728c */ /* 0x008fc8000bf05070 */
[----:B------:R-:W-:Y:S01]  /*0070*/  UISETP.NE.AND.EX UP0, UPT, UR5, URZ, UPT, UP0 ;  /* 0x000000ff0500728c */ /* 0x000fe2000bf05300 */
[----:B--2---:R-:W-:-:S05]  /*0080*/  SHF.R.U32.HI R53, RZ, 0x5, R61 ;  /* 0x00000005ff357819 */ /* 0x004fca000001163d */
[----:B------:R-:W2:Y:S02]  /*0090*/  SHFL.IDX PT, R0, R53, RZ, 0x1f ;  /* 0x00001fff35007589 */ /* 0x000ea400000e0000 */
[----:B--2---:R-:W-:Y:S01]  /*00a0*/  R2UR UR8, R0 ;  /* 0x00000000000872ca */ /* 0x004fe200000e0000 */
[----:B-1--4-:R-:W-:-:S14]  /*00b0*/  BRA.U UP0, `(.L_x_0) ;  /* 0x00000001002c7547 */ /* 0x012fdc000b800000 */
[----:B------:R-:W1:Y:S02]  /*00c0*/  LDCU.64 UR6, c[0x0][0x888] ;  /* 0x00011100ff0677ac */ /* 0x000e640008000a00 */
[----:B-1----:R-:W-:-:S04]  /*00d0*/  UISETP.NE.U32.AND UP0, UPT, UR6, URZ, UPT ;  /* 0x000000ff0600728c */ /* 0x002fc8000bf05070 */
[----:B------:R-:W-:-:S09]  /*00e0*/  UISETP.NE.AND.EX UP0, UPT, UR7, URZ, UPT, UP0 ;  /* 0x000000ff0700728c */ /* 0x000fd2000bf05300 */
[----:B------:R-:W-:Y:S05]  /*00f0*/  BRA.U !UP0, `(.L_x_1) ;  /* 0x0000000108107547 */ /* 0x000fea000b800000 */
[----:B------:R-:W1:Y:S02]  /*0100*/  LDC.64 R30, c[0x0][0x888] ;  /* 0x00022200ff1e7b82 */ /* 0x000e640000000a00 */
[----:B-1----:R1:W5:Y:S01]  /*0110*/  LDG.E R30, desc[UR40][R30.64] ;  /* 0x000000281e1e7981 */ /* 0x002362000c1e1900 */
[----:B------:R-:W-:Y:S01]  /*0120*/  HFMA2 R49, -RZ, RZ, 0, 5.9604644775390625e-08 ;  /* 0x00000001ff317431 */ /* 0x000fe200000001ff */
[----:B------:R-:W-:Y:S05]  /*0130*/  BRA `(.L_x_0) ;  /* 0x00000000000c7947 */ /* 0x000fea0003800000 */
.L_x_1:
[----:B------:R-:W1:Y:S01]  /*0140*/  LDCU UR6, c[0x0][0x880] ;  /* 0x00011000ff0677ac */ /* 0x000e620008000800 */
[----:B------:R-:W-:Y:S01]  /*0150*/  HFMA2 R49, -RZ, RZ, 0, 5.9604644775390625e-08 ;  /* 0x00000001ff317431 */ /* 0x000fe200000001ff */
[----:B-1----:R-:W-:-:S07]  /*0160*/  MOV R30, UR6 ;  /* 0x00000006001e7c02 */ /* 0x002fce0008000f00 */
.L_x_0:
[----:B------:R-:W2:Y:S02]  /*0170*/  LDCU.64 UR6, c[0x0][0x8b0] ;  /* 0x00011600ff0677ac */ /* 0x000ea40008000a00 */
[----:B--2---:R-:W-:-:S04]  /*0180*/  UISETP.NE.U32.AND UP0, UPT, UR6, URZ, UPT ;  /* 0x000000ff0600728c */ /* 0x004fc8000bf05070 */
[----:B------:R-:W-:-:S09]  /*0190*/  UISETP.NE.AND.EX UP0, UPT, UR7, URZ, UPT, UP0 ;  /* 0x000000ff0700728c */ /* 0x000fd2000bf05300 */
[----:B------:R-:W-:Y:S05]  /*01a0*/  BRA.U UP0, `(.L_x_2) ;  /* 0x0000000100247547 */ /* 0x000fea000b800000 */
[----:B------:R-:W2:Y:S02]  /*01b0*/  LDCU.64 UR6, c[0x0][0x8a8] ;  /* 0x00011500ff0677ac */ /* 0x000ea40008000a00 */
[----:B--2---:R-:W-:-:S04]  /*01c0*/  UISETP.NE.U32.AND UP0, UPT, UR6, URZ, UPT ;  /* 0x000000ff0600728c */ /* 0x004fc8000bf05070 */
[----:B------:R-:W-:-:S09]  /*01d0*/  UISETP.NE.AND.EX UP0, UPT, UR7, URZ, UPT, UP0 ;  /* 0x000000ff0700728c */ /* 0x000fd2000bf05300 */
[----:B------:R-:W-:Y:S05]  /*01e0*/  BRA.U !UP0, `(.L_x_3) ;  /* 0x00000001080c7547 */ /* 0x000fea000b800000 */
[----:B------:R-:W2:Y:S02]  /*01f0*/  LDC.64 R2, c[0x0][0x8a8] ;  /* 0x00022a00ff027b82 */ /* 0x000ea40000000a00 */
[----:B--2---:R2:W5:Y:S01]  /*0200*/  LDG.E R29, desc[UR40][R2.64] ;  /* 0x00000028021d7981 */ /* 0x004562000c1e1900 */
[----:B------:R-:W-:Y:S05]  /*0210*/  BRA `(.L_x_2) ;  /* 0x0000000000087947 */ /* 0x000fea0003800000 */
.L_x_3:
[----:B------:R-:W2:Y:S02]  /*0220*/  LDCU UR6, c[0x0][0x8a0] ;  /* 0x00011400ff0677ac */ /* 0x000ea40008000800 */
[----:B--2---:R-:W-:Y:S02]  /*0230*/  MOV R29, UR6 ;  /* 0x00000006001d7c02 */ /* 0x004fe40008000f00 */
.L_x_2:
[----:B------:R-:W-:Y:S01]  /*0240*/  IMAD.U32 R0, RZ, RZ, UR8 ;  /* 0x00000008ff007e24 */ /* 0x000fe2000f8e00ff */
[----:B------:R-:W-:Y:S04]  /*0250*/  BSSY.RECONVERGENT B0, `(.L_x_4) ;  /* 0x000000c000007945 */ /* 0x000fe80003800200 */
[C---:B------:R-:W-:Y:S02]  /*0260*/  ISETP.NE.OR P1, PT, R0.reuse, 0x1, !P5 ;  /* 0x000000010000780c */ /* 0x040fe40006f25670 */
[----:B------:R-:W-:-:S11]  /*0270*/  ISETP.NE.OR P0, PT, R0, 0x3, !P5 ;  /* 0x000000030000780c */ /* 0x000fd60006f05670 */
[----:B------:R-:W-:Y:S05]  /*0280*/  @P1 BRA `(.L_x_5) ;  /* 0x0000000000201947 */ /* 0x000fea0003800000 */
[----:B------:R-:W3:Y:S02]  /*0290*/  LDCU.64 UR6, c[0x0][0x348] ;  /* 0x00006900ff0677ac */ /* 0x000ee40008000a00 */
[----:B---3--:R-:W-:Y:S02]  /*02a0*/  UIADD3 UR10, UP1, UPT, UR6, 0x80, URZ ;  /* 0x00000080060a7890 */ /* 0x008fe4000ff3e0ff */
[----:B------:R-:W-:Y:S02]  /*02b0*/  UIADD3 UR6, UP0, UPT, UR6, 0x180, URZ ;  /* 0x0000018006067890 */ /* 0x000fe4000ff1e0ff */
[----:B------:R-:W-:Y:S02]  /*02c0*/  UIADD3.X UR11, UPT, UPT, URZ, UR7, URZ, UP1, !UPT ;  /* 0x00000007ff0b7290 */ /* 0x000fe40008ffe4ff */
[----:B------:R-:W-:-:S07]  /*02d0*/  UIADD3.X UR7, UPT, UPT, URZ, UR7, URZ, UP0, !UPT ;  /* 0x00000007ff077290 */ /* 0x000fce00087fe4ff */
[----:B------:R3:W-:Y:S02]  /*02e0*/  UTMACCTL.PF [UR10] ;  /* 0x000000000a0079b9 */ /* 0x0007e40008040000 */
[----:B------:R3:W-:Y:S02]  /*02f0*/  UTMACCTL.PF [UR6] ;  /* 0x00000000060079b9 */ /* 0x0007e40008040000 */
[----:B---3--:R-:W-:Y:S01]  /*0300*/  NOP ;  /* 0x0000000000007918 */ /* 0x008fe20000000000 */
.L_x_5:
[----:B------:R-:W-:Y:S05]  /*0310*/  BSYNC.RECONVERGENT B0 ;  /* 0x0000000000007941 */ /* 0x000fea0003800200 */
.L_x_4:
[----:B------:R-:W-:Y:S04]  /*0320*/  BSSY.RECONVERGENT B0, `(.L_x_6) ;  /* 0x000000a000007945 */ /* 0x000fe80003800200 */
        /* <DEDUP_REMOVED lines=9> */
.L_x_7:
[----:B------:R-:W-:Y:S05]  /*03c0*/  BSYNC.RECONVERGENT B0 ;  /* 0x0000000000007941 */ /* 0x000fea0003800200 */
.L_x_6:
[----:B------:R-:W3:Y:S01]  /*03d0*/  LDCU.64 UR6, c[0x0][0x888] ;  /* 0x00011100ff0677ac */ /* 0x000ee20008000a00 */
[----:B------:R-:W-:Y:S02]  /*03e0*/  UISETP.EQ.U32.AND UP1, UPT, UR4, URZ, UPT ;  /* 0x000000ff0400728c */ /* 0x000fe4000bf22070 */
[----:B------:R-:W-:Y:S02]  /*03f0*/  UPLOP3.LUT UP2, UPT, UPT, UPT, UPT, 0x80, 0x8 ;  /* 0x000000000008789c */ /* 0x000fe40003f4f070 */
[----:B---3--:R-:W-:-:S04]  /*0400*/  UISETP.NE.U32.AND UP0, UPT, UR6, URZ, UPT ;  /* 0x000000ff0600728c */ /* 0x008fc8000bf05070 */
[----:B------:R-:W-:-:S04]  /*0410*/  UISETP.NE.AND.EX UP0, UPT, UR7, URZ, UPT, UP0 ;  /* 0x000000ff0700728c */ /* 0x000fc8000bf05300 */
[----:B------:R-:W-:-:S04]  /*0420*/  UISETP.EQ.OR.EX UP3, UPT, UR5, URZ, !UP0, UP1 ;  /* 0x000000ff0500728c */ /* 0x000fc8000c762710 */
[----:B------:R-:W-:-:S05]  /*0430*/  UP2UR UR45, UPR, URZ, 0x8 ;  /* 0x00000008ff2d7883 */ /* 0x000fca0008000000 */
[----:B------:R-:W-:Y:S07]  /*0440*/  BRA.U !UP3, `(.L_x_8) ;  /* 0x000000010b207547 */ /* 0x000fee000b800000 */
[----:B------:R-:W-:Y:S01]  /*0450*/  UISETP.NE.U32.AND UP2, UPT, UR4, URZ, UPT ;  /* 0x000000ff0400728c */ /* 0x000fe2000bf45070 */
[----:B-----5:R-:W-:Y:S01]  /*0460*/  FSETP.NEU.AND P0, PT, R30, RZ, PT ;  /* 0x000000ff1e00720b */ /* 0x020fe20003f0d000 */
[----:B------:R-:W-:Y:S02]  /*0470*/  USEL UR4, URZ, 0xffffffff, UP0 ;  /* 0xffffffffff047887 */ /* 0x000fe40008000000 */
[----:B------:R-:W-:-:S10]  /*0480*/  UISETP.NE.AND.EX UP2, UPT, UR5, URZ, UPT, UP2 ;  /* 0x000000ff0500728c */ /* 0x000fd4000bf45320 */
[----:B------:R-:W-:Y:S01]  /*0490*/  VOTEU.ANY UP1, P0 ;  /* 0x0000000000ff7886 */ /* 0x000fe20000020100 */
[----:B------:R-:W-:-:S04]  /*04a0*/  @!UP2 USEL UR4, URZ, 0xffffffff, UP1 ;  /* 0xffffffffff04a887 */ /* 0x000fc80008800000 */
[----:B------:R-:W-:-:S04]  /*04b0*/  ULOP3.LUT UR4, UR4, 0x1, URZ, 0xc0, !UPT ;  /* 0x0000000104047892 */ /* 0x000fc8000f8ec0ff */
[----:B------:R-:W-:-:S11]  /*04c0*/  UISETP.NE.U32.AND UP2, UPT, UR4, 0x1, UPT ;  /* 0x000000010400788c */ /* 0x000fd6000bf45070 */
.L_x_8:
[----:B--2---:R-:W2:Y:S01]  /*04d0*/  SHFL.IDX PT, R2, R53, RZ, 0x1f ;  /* 0x00001fff35027589 */ /* 0x004ea200000e0000 */
[----:B------:R-:W-:-:S04]  /*04e0*/  UISETP.NE.AND UP1, UPT, UR8, 0x2, UPT ;  /* 0x000000020800788c */ /* 0x000fc8000bf25270 */
[----:B------:R-:W-:Y:S01]  /*04f0*/  USEL UR6, URZ, 0x1, UP1 ;  /* 0x00000001ff067887 */ /* 0x000fe20008800000 */
[----:B--2---:R-:W-:-:S13]  /*0500*/  ISETP.NE.AND P0, PT, R2, RZ, PT ;  /* 0x000000ff0200720c */ /* 0x004fda0003f05270 */
[----:B------:R-:W-:Y:S05]  /*0510*/  @P0 BRA `(.L_x_9) ;  /* 0x0000000000e40947 */ /* 0x000fea0003800000 */
[----:B------:R-:W-:Y:S01]  /*0520*/  ELECT P0, URZ, PT ;  /* 0x0000000000ff782f */ /* 0x000fe20003800000 */
[----:B------:R-:W-:-:S12]  /*0530*/  BSSY.RECONVERGENT B0, `(.L_x_9) ;  /* 0x0000037000007945 */ /* 0x000fd80003800200 */
[----:B------:R-:W-:Y:S05]  /*0540*/  @!P0 BRA `(.L_x_10) ;  /* 0x0000000000d48947 */ /* 0x000fea0003800000 */
[----:B------:R-:W2:Y:S01]  /*0550*/  S2UR UR5, SR_CgaCtaId ;  /* 0x00000000000579c3 */ /* 0x000ea20000008800 */
[----:B------:R-:W-:Y:S01]  /*0560*/  UMOV UR7, 0x400 ;  /* 0x0000040000077882 */ /* 0x000fe20000000000 */
[----:B------:R-:W-:Y:S02]  /*0570*/  UMOV UR4, 0x1 ;  /* 0x0000000100047882 */ /* 0x000fe40000000000 */
[----:B------:R-:W-:-:S04]  /*0580*/  UIADD3 UR10, UPT, UPT, -UR4, 0x100000, URZ ;  /* 0x00100000040a7890 */ /* 0x000fc8000fffe1ff */
[----:B------:R-:W-:Y:S02]  /*0590*/  USHF.L.U32 UR11, UR10, 0xb, URZ ;  /* 0x0000000b0a0b7899 */ /* 0x000fe400080006ff */
[----:B------:R-:W-:Y:S02]  /*05a0*/  USHF.L.U32 UR10, UR10, 0x1, URZ ;  /* 0x000000010a0a7899 */ /* 0x000fe400080006ff */
[----:B--2---:R-:W-:Y:S01]  /*05b0*/  ULEA UR5, UR5, UR7, 0x18 ;  /* 0x0000000705057291 */ /* 0x004fe2000f8ec0ff */
[----:B------:R-:W2:Y:S11]  /*05c0*/  FENCE.VIEW.ASYNC.S ;  /* 0x00000000000073c6 */ /* 0x000eb60000000000 */
[----:B--2---:R2:W3:Y:S01]  /*05d0*/  SYNCS.EXCH.64 URZ, [UR5], UR10 ;  /* 0x0000000a05ff75b2 */ /* 0x0044e20008000100 */
[----:B------:R2:W4:Y:S01]  /*05e0*/  SYNCS.EXCH.64 URZ, [UR5+0xb0], UR10 ;  /* 0x0000b00a05ff75b2 */ /* 0x0005220008000100 */
[----:B------:R2:W1:Y:S01]  /*05f0*/  SYNCS.EXCH.64 URZ, [UR5+0x8], UR10 ;  /* 0x0000080a05ff75b2 */ /* 0x0004620008000100 */
        /* <DEDUP_REMOVED lines=40> */
[----:B------:R2:W1:Y:S02]  /*0880*/  SYNCS.EXCH.64 URZ, [UR5+0x158], UR10 ;  /* 0x0001580a05ff75b2 */ /* 0x0004640008000100 */
[----:B--234-:R-:W-:Y:S01]  /*0890*/  NOP ;  /* 0x0000000000007918 */ /* 0x01cfe20000000000 */
.L_x_10:
[----:B------:R-:W-:Y:S05]  /*08a0*/  BSYNC.RECONVERGENT B0 ;  /* 0x0000000000007941 */ /* 0x000fea0003800200 */
.L_x_9:
[----:B------:R-:W2:Y:S01]  /*08b0*/  SHFL.IDX PT, R2, R53, RZ, 0x1f ;  /* 0x00001fff35027589 */ /* 0x000ea200000e0000 */
[----:B------:R-:W-:Y:S01]  /*08c0*/  NOP ;  /* 0x0000000000007918 */ /* 0x000fe20000000000 */
[----:B--2---:R-:W-:-:S13]  /*08d0*/  ISETP.NE.AND P0, PT, R2, 0x1, PT ;  /* 0x000000010200780c */ /* 0x004fda0003f05270 */
[----:B------:R-:W-:Y:S05]  /*08e0*/  @P0 BRA `(.L_x_11) ;  /* 0x0000000000480947 */ /* 0x000fea0003800000 */
[----:B------:R-:W2:Y:S01]  /*08f0*/  S2UR UR7, SR_CgaCtaId ;  /* 0x00000000000779c3 */ /* 0x000ea20000008800 */
[----:B------:R-:W-:Y:S01]  /*0900*/  UMOV UR9, 0x400 ;  /* 0x0000040000097882 */ /* 0x000fe20000000000 */
[----:B------:R-:W-:Y:S01]  /*0910*/  UMOV UR5, 0x20 ;  /* 0x0000002000057882 */ /* 0x000fe20000000000 */
[----:B------:R-:W-:Y:S01]  /*0920*/  UMOV UR4, 0x80 ;  /* 0x0000008000047882 */ /* 0x000fe20000000000 */
[----:B------:R-:W-:-:S04]  /*0930*/  UIADD3 UR10, UPT, UPT, -UR5, 0x100000, URZ ;  /* 0x00100000050a7890 */ /* 0x000fc8000fffe1ff */
[----:B------:R-:W-:Y:S02]  /*0940*/  USHF.L.U32 UR11, UR10, 0xb, URZ ;  /* 0x0000000b0a0b7899 */ /* 0x000fe400080006ff */
[----:B------:R-:W-:Y:S02]  /*0950*/  USHF.L.U32 UR10, UR10, 0x1, URZ ;  /* 0x000000010a0a7899 */ /* 0x000fe400080006ff */
[----:B------:R-:W-:-:S04]  /*0960*/  UIADD3 UR4, UPT, UPT, -UR4, 0x100000, URZ ;  /* 0x0010000004047890 */ /* 0x000fc8000fffe1ff */
[----:B------:R-:W-:Y:S02]  /*0970*/  USHF.L.U32 UR5, UR4, 0xb, URZ ;  /* 0x0000000b04057899 */ /* 0x000fe400080006ff */
[----:B------:R-:W-:Y:S01]  /*0980*/  USHF.L.U32 UR4, UR4, 0x1, URZ ;  /* 0x0000000104047899 */ /* 0x000fe200080006ff */
[----:B------:R-:W-:Y:S01]  /*0990*/  ELECT P0, URZ, PT ;  /* 0x0000000000ff782f */ /* 0x000fe20003800000 */
[----:B--2---:R-:W-:Y:S01]  /*09a0*/  ULEA UR7, UR7, UR9, 0x18 ;  /* 0x0000000907077291 */ /* 0x004fe2000f8ec0ff */
[----:B------:R-:W2:Y:S11]  /*09b0*/  FENCE.VIEW.ASYNC.S ;  /* 0x00000000000073c6 */ /* 0x000eb60000000000 */
[----:B--2---:R2:W3:Y:S01]  /*09c0*/  SYNCS.EXCH.64 URZ, [UR7+0x160], UR10 ;  /* 0x0001600a07ff75b2 */ /* 0x0044e20008000100 */
[----:B------:R2:W4:Y:S01]  /*09d0*/  SYNCS.EXCH.64 URZ, [UR7+0x170], UR4 ;  /* 0x0001700407ff75b2 */ /* 0x0005220008000100 */
[----:B------:R2:W1:Y:S01]  /*09e0*/  SYNCS.EXCH.64 URZ, [UR7+0x168], UR10 ;  /* 0x0001680a07ff75b2 */ /* 0x0004620008000100 */
[----:B------:R2:W1:Y:S01]  /*09f0*/  SYNCS.EXCH.64 URZ, [UR7+0x178], UR4 ;  /* 0x0001780407ff75b2 */ /* 0x0004620008000100 */
[----:B------:R-:W-:Y:S01]  /*0a00*/  NOP ;  /* 0x0000000000007918 */ /* 0x000fe20000000000 */
.L_x_11:
[----:B------:R-:W2:Y:S01]  /*0a10*/  SHFL.IDX PT, R2, R53, RZ, 0x1f ;  /* 0x00001fff35027589 */ /* 0x000ea200000e0000 */
[----:B------:R-:W-:Y:S01]  /*0a20*/  NOP ;  /* 0x0000000000007918 */ /* 0x000fe20000000000 */
[----:B--2---:R-:W-:-:S13]  /*0a30*/  ISETP.NE.AND P0, PT, R2, 0x3, PT ;  /* 0x000000030200780c */ /* 0x004fda0003f05270 */
[----:B------:R-:W-:Y:S05]  /*0a40*/  @P0 BRA `(.L_x_12) ;  /* 0x0000000000300947 */ /* 0x000fea0003800000 */
[----:B------:R-:W2:Y:S01]  /*0a50*/  S2UR UR5, SR_CgaCtaId ;  /* 0x00000000000579c3 */ /* 0x000ea20000008800 */
[----:B------:R-:W-:Y:S01]  /*0a60*/  UMOV UR7, 0x400 ;  /* 0x0000040000077882 */ /* 0x000fe20000000000 */
[----:B------:R-:W-:Y:S01]  /*0a70*/  UMOV UR4, 0x20 ;  /* 0x0000002000047882 */ /* 0x000fe20000000000 */
[----:B------:R-:W-:Y:S01]  /*0a80*/  ELECT P0, URZ, PT ;  /* 0x0000000000ff782f */ /* 0x000fe20003800000 */
[----:B------:R-:W-:-:S04]  /*0a90*/  UIADD3 UR10, UPT, UPT, -UR4, 0x100000, URZ ;  /* 0x00100000040a7890 */ /* 0x000fc8000fffe1ff */
[----:B------:R-:W-:Y:S02]  /*0aa0*/  USHF.L.U32 UR11, UR10, 0xb, URZ ;  /* 0x0000000b0a0b7899 */ /* 0x000fe400080006ff */
[----:B------:R-:W-:Y:S02]  /*0ab0*/  USHF.L.U32 UR10, UR10, 0x1, URZ ;  /* 0x000000010a0a7899 */ /* 0x000fe400080006ff */
[----:B--2---:R-:W-:Y:S01]  /*0ac0*/  ULEA UR5, UR5, UR7, 0x18 ;  /* 0x0000000705057291 */ /* 0x004fe2000f8ec0ff */
[----:B------:R-:W2:Y:S11]  /*0ad0*/  FENCE.VIEW.ASYNC.S ;  /* 0x00000000000073c6 */ /* 0x000eb60000000000 */
[----:B--2---:R2:W1:Y:S01]  /*0ae0*/  SYNCS.EXCH.64 URZ, [UR5+0x180], UR10 ;  /* 0x0001800a05ff75b2 */ /* 0x0044620008000100 */
[----:B------:R2:W1:Y:S01]  /*0af0*/  SYNCS.EXCH.64 URZ, [UR5+0x188], UR10 ;  /* 0x0001880a05ff75b2 */ /* 0x0004620008000100 */
[----:B------:R-:W-:Y:S01]  /*0b00*/  NOP ;  /* 0x0000000000007918 */ /* 0x000fe20000000000 */
.L_x_12:
[----:B------:R-:W3:Y:S01]  /*0b10*/  SHFL.IDX PT, R2, R53, RZ, 0x1f ;  /* 0x00001fff35027589 */ /* 0x000ee200000e0000 */
[----:B------:R-:W-:Y:S01]  /*0b20*/  NOP ;  /* 0x0000000000007918 */ /* 0x000fe20000000000 */
[----:B---3--:R-:W-:-:S13]  /*0b30*/  ISETP.NE.AND P0, PT, R2, 0x4, PT ;  /* 0x000000040200780c */ /* 0x008fda0003f05270 */
[----:B------:R-:W-:Y:S05]  /*0b40*/  @P0 BRA `(.L_x_13) ;  /* 0x00000000004c0947 */ /* 0x000fea0003800000 */
[----:B--2---:R-:W2:Y:S01]  /*0b50*/  S2UR UR5, SR_CgaCtaId ;  /* 0x00000000000579c3 */ /* 0x004ea20000008800 */
[----:B------:R-:W-:Y:S01]  /*0b60*/  UMOV UR9, 0x100 ;  /* 0x0000010000097882 */ /* 0x000fe20000000000 */
[----:B------:R-:W-:Y:S01]  /*0b70*/  UMOV UR7, 0x400 ;  /* 0x0000040000077882 */ /* 0x000fe20000000000 */
[----:B------:R-:W-:Y:S01]  /*0b80*/  USEL UR9, UR9, 0xe0, UP2 ;  /* 0x000000e009097887 */ /* 0x000fe20009000000 */
[----:B------:R-:W-:Y:S01]  /*0b90*/  UMOV UR4, 0x1 ;  /* 0x0000000100047882 */ /* 0x000fe20000000000 */
[----:B------:R-:W-:Y:S01]  /*0ba0*/  ELECT P0, URZ, PT ;  /* 0x0000000000ff782f */ /* 0x000fe20003800000 */
[----:B------:R-:W-:-:S04]  /*0bb0*/  UIADD3 UR10, UPT, UPT, -UR4, 0x100000, URZ ;  /* 0x00100000040a7890 */ /* 0x000fc8000fffe1ff */
[----:B------:R-:W-:Y:S02]  /*0bc0*/  USHF.L.U32 UR11, UR10, 0xb, URZ ;  /* 0x0000000b0a0b7899 */ /* 0x000fe400080006ff */
[----:B------:R-:W-:Y:S02]  /*0bd0*/  USHF.L.U32 UR10, UR10, 0x1, URZ ;  /* 0x000000010a0a7899 */ /* 0x000fe400080006ff */
[----:B------:R-:W-:-:S04]  /*0be0*/  UIADD3 UR12, UPT, UPT, -UR9, 0x100000, URZ ;  /* 0x00100000090c7890 */ /* 0x000fc8000fffe1ff */
[----:B------:R-:W-:Y:S02]  /*0bf0*/  USHF.L.U32 UR13, UR12, 0xb, URZ ;  /* 0x0000000b0c0d7899 */ /* 0x000fe400080006ff */
[----:B------:R-:W-:Y:S02]  /*0c00*/  USHF.L.U32 UR12, UR12, 0x1, URZ ;  /* 0x000000010c0c7899 */ /* 0x000fe400080006ff */
[----:B--2---:R-:W-:Y:S01]  /*0c10*/  ULEA UR5, UR5, UR7, 0x18 ;  /* 0x0000000705057291 */ /* 0x004fe2000f8ec0ff */
[----:B------:R-:W2:Y:S11]  /*0c20*/  FENCE.VIEW.ASYNC.S ;  /* 0x00000000000073c6 */ /* 0x000eb60000000000 */
[----:B--2---:R3:W2:Y:S01]  /*0c30*/  SYNCS.EXCH.64 URZ, [UR5+0x190], UR10 ;  /* 0x0001900a05ff75b2 */ /* 0x0046a20008000100 */
[----:B------:R3:W1:Y:S01]  /*0c40*/  SYNCS.EXCH.64 URZ, [UR5+0x1a0], UR12 ;  /* 0x0001a00c05ff75b2 */ /* 0x0006620008000100 */
[----:B------:R3:W1:Y:S01]  /*0c50*/  SYNCS.EXCH.64 URZ, [UR5+0x198], UR10 ;  /* 0x0001980a05ff75b2 */ /* 0x0006620008000100 */
[----:B------:R3:W1:Y:S02]  /*0c60*/  SYNCS.EXCH.64 URZ, [UR5+0x1a8], UR12 ;  /* 0x0001a80c05ff75b2 */ /* 0x0006640008000100 */
[----:B---3--:R-:W-:Y:S01]  /*0c70*/  NOP ;  /* 0x0000000000007918 */ /* 0x008fe20000000000 */
.L_x_13:
[----:B------:R-:W3:Y:S01]  /*0c80*/  SHFL.IDX PT, R2, R53, RZ, 0x1f ;  /* 0x00001fff35027589 */ /* 0x000ee200000e0000 */
[----:B------:R-:W-:Y:S01]  /*0c90*/  NOP ;  /* 0x0000000000007918 */ /* 0x000fe20000000000 */
[----:B---3--:R-:W-:-:S13]  /*0ca0*/  ISETP.NE.AND P0, PT, R2, 0x5, PT ;  /* 0x000000050200780c */ /* 0x008fda0003f05270 */
[----:B------:R-:W-:Y:S05]  /*0cb0*/  @P0 BRA `(.L_x_14) ;  /* 0x0000000000580947 */ /* 0x000fea0003800000 */
[----:B------:R-:W3:Y:S01]  /*0cc0*/  S2UR UR7, SR_CgaCtaId ;  /* 0x00000000000779c3 */ /* 0x000ee20000008800 */
[----:B------:R-:W-:Y:S01]  /*0cd0*/  UMOV UR9, 0x400 ;  /* 0x0000040000097882 */ /* 0x000fe20000000000 */
[----:B--2---:R-:W-:Y:S01]  /*0ce0*/  UMOV UR5, 0x1 ;  /* 0x0000000100057882 */ /* 0x004fe20000000000 */
        /* <DEDUP_REMOVED lines=8> */
[----:B---3--:R-:W-:Y:S01]  /*0d70*/  ULEA UR7, UR7, UR9, 0x18 ;  /* 0x0000000907077291 */ /* 0x008fe2000f8ec0ff */
[----:B------:R-:W2:Y:S11]  /*0d80*/  FENCE.VIEW.ASYNC.S ;  /* 0x00000000000073c6 */ /* 0x000eb60000000000 */
[----:B--2---:R3:W2:Y:S01]  /*0d90*/  SYNCS.EXCH.64 URZ, [UR7+0x1b0], UR10 ;  /* 0x0001b00a07ff75b2 */ /* 0x0046a20008000100 */
[----:B------:R3:W1:Y:S01]  /*0da0*/  SYNCS.EXCH.64 URZ, [UR7+0x1d0], UR4 ;  /* 0x0001d00407ff75b2 */ /* 0x0006620008000100 */
[----:B------:R3:W1:Y:S01]  /*0db0*/  SYNCS.EXCH.64 URZ, [UR7+0x1b8], UR10 ;  /* 0x0001b80a07ff75b2 */ /* 0x0006620008000100 */
[----:B------:R3:W1:Y:S01]  /*0dc0*/  SYNCS.EXCH.64 URZ, [UR7+0x1d8], UR4 ;  /* 0x0001d80407ff75b2 */ /* 0x0006620008000100 */
[----:B------:R3:W1:Y:S01]  /*0dd0*/  SYNCS.EXCH.64 URZ, [UR7+0x1c0], UR10 ;  /* 0x0001c00a07ff75b2 */ /* 0x0006620008000100 */
[----:B------:R3:W1:Y:S01]  /*0de0*/  SYNCS.EXCH.64 URZ, [UR7+0x1e0], UR4 ;  /* 0x0001e00407ff75b2 */ /* 0x0006620008000100 */
[----:B------:R3:W1:Y:S01]  /*0df0*/  SYNCS.EXCH.64 URZ, [UR7+0x1c8], UR10 ;  /* 0x0001c80a07ff75b2 */ /* 0x0006620008000100 */
[----:B------:R3:W1:Y:S02]  /*0e00*/  SYNCS.EXCH.64 URZ, [UR7+0x1e8], UR4 ;  /* 0x0001e80407ff75b2 */ /* 0x0006640008000100 */
[----:B---3--:R-:W-:Y:S01]  /*0e10*/  NOP ;  /* 0x0000000000007918 */ /* 0x008fe20000000000 */
.L_x_14:
[----:B------:R-:W3:Y:S01]  /*0e20*/  SHFL.IDX PT, R2, R53, RZ, 0x1f ;  /* 0x00001fff35027589 */ /* 0x000ee200000e0000 */
[----:B------:R-:W-:Y:S01]  /*0e30*/  NOP ;  /* 0x0000000000007918 */ /* 0x000fe20000000000 */
[----:B---3--:R-:W-:-:S13]  /*0e40*/  ISETP.NE.AND P0, PT, R2, 0x3, PT ;  /* 0x000000030200780c */ /* 0x008fda0003f05270 */
[----:B------:R-:W-:Y:S05]  /*0e50*/  @P0 BRA `(.L_x_15) ;  /* 0x0000000000380947 */ /* 0x000fea0003800000 */
[----:B--2---:R-:W2:Y:S01]  /*0e60*/  S2UR UR5, SR_CgaCtaId ;  /* 0x00000000000579c3 */ /* 0x004ea20000008800 */
        /* <DEDUP_REMOVED lines=13> */
.L_x_15:
[----:B--2---:R-:W2:Y:S01]  /*0f40*/  S2UR UR5, SR_CTAID.X ;  /* 0x00000000000579c3 */ /* 0x004ea20000002500 */
[----:B------:R-:W-:-:S05]  /*0f50*/  CS2R.32 R48, SR_CgaSize ;  /* 0x0000000000307805 */ /* 0x000fca0000008a00 */
[----:B------:R-:W-:-:S05]  /*0f60*/  IMAD R48, R48, -0xa0, RZ ;  /* 0xffffff6030307824 */ /* 0x000fca00078e02ff */
[----:B------:R-:W-:-:S14]  /*0f70*/  R2UR UR9, R48 ;  /* 0x00000000300972ca */ /* 0x000fdc00000e0000 */
[----:B------:R-:W3:Y:S01]  /*0f80*/  LDCU UR9, c[0x0][UR9+0x2b0] ;  /* 0x00005600090977ac */ /* 0x000ee20008000800 */
[----:B------:R-:W-:Y:S01]  /*0f90*/  NOP ;  /* 0x0000000000007918 */ /* 0x000fe20000000000 */
[----:B------:R-:W-:-:S05]  /*0fa0*/  CS2R.32 R48, SR_CgaSize ;  /* 0x0000000000307805 */ /* 0x000fca0000008a00 */
[----:B------:R-:W-:-:S05]  /*0fb0*/  IMAD R48, R48, -0xa0, RZ ;  /* 0xffffff6030307824 */ /* 0x000fca00078e02ff */
[----:B------:R-:W-:-:S14]  /*0fc0*/  R2UR UR7, R48 ;  /* 0x00000000300772ca */ /* 0x000fdc00000e0000 */
[----:B------:R-:W4:Y:S01]  /*0fd0*/  LDCU UR7, c[0x0][UR7+0x2b4] ;  /* 0x00005680070777ac */ /* 0x000f220008000800 */
[----:B------:R-:W1:Y:S08]  /*0fe0*/  S2UR UR4, SR_CTAID.Y ;  /* 0x00000000000479c3 */ /* 0x000e700000002600 */
[----:B------:R-:W4:Y:S01]  /*0ff0*/  LDC R10, c[0x0][0xb24] ;  /* 0x0002c900ff0a7b82 */ /* 0x000f220000000800 */
[----:B--2---:R-:W-:-:S02]  /*1000*/  I2FP.F32.U32 R46, UR5 ;  /* 0x00000005002e7c45 */ /* 0x004fc40008201000 */
[----:B------:R-:W-:-:S05]  /*1010*/  CS2R.32 R3, SR_CgaSize ;  /* 0x0000000000037805 */ /* 0x000fca0000008a00 */
[----:B------:R-:W-:-:S06]  /*1020*/  IMAD R3, R3, -0xa0, RZ ;  /* 0xffffff6003037824 */ /* 0x000fcc00078e02ff */
[----:B------:R-:W2:Y:S01]  /*1030*/  LDC R3, c[0x0][R3+0x2a0] ;  /* 0x0000a80003037b82 */ /* 0x000ea20000000800 */
[----:B------:R-:W-:Y:S01]  /*1040*/  MOV R48, UR5 ;  /* 0x0000000500307c02 */ /* 0x000fe20008000f00 */
[----:B---3--:R-:W-:Y:S01]  /*1050*/  FMUL R46, R46, UR9 ;  /* 0x000000092e2e7c20 */ /* 0x008fe20008400000 */
[----:B-1----:R-:W-:Y:S02]  /*1060*/  I2FP.F32.U32 R31, UR4 ;  /* 0x00000004001f7c45 */ /* 0x002fe40008201000 */
[----:B------:R-:W-:-:S05]  /*1070*/  CS2R.32 R2, SR_CgaSize ;  /* 0x0000000000027805 */ /* 0x000fca0000008a00 */
[----:B------:R-:W-:-:S06]  /*1080*/  IMAD R2, R2, -0xa0, RZ ;  /* 0xffffff6002027824 */ /* 0x000fcc00078e02ff */
[----:B------:R-:W1:Y:S01]  /*1090*/  LDC R2, c[0x0][R2+0x2a4] ;  /* 0x0000a90002027b82 */ /* 0x000e620000000800 */
[----:B------:R-:W-:Y:S01]  /*10a0*/  MOV R47, UR4 ;  /* 0x00000004002f7c02 */ /* 0x000fe20008000f00 */
[----:B------:R-:W3:Y:S01]  /*10b0*/  F2I.U32.TRUNC.NTZ R46, R46 ;  /* 0x0000002e002e7305 */ /* 0x000ee2000020f000 */
[----:B----4-:R-:W-:-:S05]  /*10c0*/  FMUL R31, R31, UR7 ;  /* 0x000000071f1f7c20 */ /* 0x010fca0008400000 */
[----:B------:R-:W-:Y:S01]  /*10d0*/  BAR.SYNC.DEFER_BLOCKING 0x0 ;  /* 0x0000000000007b1d */ /* 0x000fe20000010000 */
[----:B------:R-:W-:-:S05]  /*10e0*/  ISETP.GE.AND P0, PT, R10, 0x1, PT ;  /* 0x000000010a00780c */ /* 0x000fca0003f06270 */
[----:B------:R-:W4:Y:S02]  /*10f0*/  F2I.U32.TRUNC.NTZ R31, R31 ;  /* 0x0000001f001f7305 */ /* 0x000f24000020f000 */
[----:B------:R-:W1:Y:S01]  /*1100*/  S2UR UR36, SR_CTAID.Z ;  /* 0x00000000002479c3 */ /* 0x000e620000002700 */
[----:B---3--:R-:W-:-:S05]  /*1110*/  IADD3 R46, PT, PT, -R46, RZ, RZ ;  /* 0x000000ff2e2e7210 */ /* 0x008fca0007ffe1ff */
[----:B--2---:R-:W-:Y:S01]  /*1120*/  IMAD R46, R3, R46, UR5 ;  /* 0x00000005032e7e24 */ /* 0x004fe2000f8e022e */
[----:B----4-:R-:W-:-:S05]  /*1130*/  IADD3 R31, PT, PT, -R31, RZ, RZ ;  /* 0x000000ff1f1f7210 */ /* 0x010fca0007ffe1ff */
[----:B-1----:R-:W-:Y:S01]  /*1140*/  IMAD R31, R2, R31, UR4 ;  /* 0x00000004021f7e24 */ /* 0x002fe2000f8e021f */
[----:B------:R-:W-:Y:S06]  /*1150*/  @!P0 BRA `(.L_x_16) ;  /* 0x0000000000b88947 */ /* 0x000fec0003800000 */
[----:B------:R-:W1:Y:S01]  /*1160*/  LDC.64 R4, c[0x0][0xb18] ;  /* 0x0002c600ff047b82 */ /* 0x000e620000000a00 */
[----:B------:R-:W-:-:S07]  /*1170*/  ISETP.NE.AND P0, PT, R10, 0x1, PT ;  /* 0x000000010a00780c */ /* 0x000fce0003f05270 */
[----:B------:R-:W2:Y:S08]  /*1180*/  LDC R9, c[0x0][0xb0c] ;  /* 0x0002c300ff097b82 */ /* 0x000eb00000000800 */
[----:B------:R-:W3:Y:S08]  /*1190*/  LDC R12, c[0x0][0x370] ;  /* 0x0000dc00ff0c7b82 */ /* 0x000ef00000000800 */
[----:B------:R-:W4:Y:S01]  /*11a0*/  LDC R11, c[0x0][0x374] ;  /* 0x0000dd00ff0b7b82 */ /* 0x000f220000000800 */
[----:B-1----:R-:W-:-:S07]  /*11b0*/  ISETP.NE.AND P1, PT, R4, 0x1, PT ;  /* 0x000000010400780c */ /* 0x002fce0003f25270 */
[----:B------:R-:W3:Y:S01]  /*11c0*/  LDC.64 R6, c[0x0][0xb10] ;  /* 0x0002c400ff067b82 */ /* 0x000ee20000000a00 */
[----:B--2---:R-:W-:-:S07]  /*11d0*/  ISETP.NE.AND P2, PT, R9, 0x1, PT ;  /* 0x000000010900780c */ /* 0x004fce0003f45270 */
[----:B------:R-:W1:Y:S08]  /*11e0*/  LDC R8, c[0x0][0xb20] ;  /* 0x0002c800ff087b82 */ /* 0x000e700000000800 */
[----:B------:R-:W2:Y:S01]  /*11f0*/  LDC.64 R2, c[0x0][0xb28] ;  /* 0x0002ca00ff027b82 */ /* 0x000ea20000000a00 */
[----:B----4-:R-:W-:-:S04]  /*1200*/  IMAD.HI.U32 R13, R11, R5, RZ ;  /* 0x000000050b0d7227 */ /* 0x010fc800078e00ff */
[----:B------:R-:W-:-:S04]  /*1210*/  IMAD.HI.U32 R5, R47, R5, RZ ;  /* 0x000000052f057227 */ /* 0x000fc800078e00ff */
[----:B---3--:R-:W-:-:S05]  /*1220*/  IMAD.HI.U32 R14, R12, R6, RZ ;  /* 0x000000060c0e7227 */ /* 0x008fca00078e00ff */
[-C--:B------:R-:W-:Y:S01]  /*1230*/  @P2 SHF.R.U32.HI R12, RZ, R7.reuse, R14 ;  /* 0x00000007ff0c2219 */ /* 0x080fe2000001160e */
[C---:B------:R-:W-:Y:S01]  /*1240*/  IMAD.HI.U32 R14, R48.reuse, R6, RZ ;  /* 0x00000006300e7227 */ /* 0x040fe200078e00ff */
[-C--:B-1----:R-:W-:Y:S02]  /*1250*/  @P1 SHF.R.U32.HI R11, RZ, R8.reuse, R13 ;  /* 0x00000008ff0b1219 */ /* 0x082fe4000001160d */
[----:B------:R-:W-:Y:S02]  /*1260*/  SHF.R.U32.HI R5, RZ, R8, R5 ;  /* 0x00000008ff057219 */ /* 0x000fe40000011605 */
[----:B------:R-:W-:Y:S02]  /*1270*/  SHF.R.U32.HI R14, RZ, R7, R14 ;  /* 0x00000007ff0e7219 */ /* 0x000fe4000001160e */
[----:B------:R-:W-:Y:S01]  /*1280*/  SEL R5, R47, R5, !P1 ;  /* 0x000000052f057207 */ /* 0x000fe20004800000 */
[----:B--2---:R-:W-:Y:S01]  /*1290*/  IMAD.HI.U32 R13, R11, R2, RZ ;  /* 0x000000020b0d7227 */ /* 0x004fe200078e00ff */
[----:B------:R-:W-:-:S03]  /*12a0*/  SEL R14, R48, R14, !P2 ;  /* 0x0000000e300e7207 */ /* 0x000fc60005000000 */
[----:B------:R-:W-:Y:S01]  /*12b0*/  IMAD.HI.U32 R6, R12, R2, RZ ;  /* 0x000000020c067227 */ /* 0x000fe200078e00ff */
[----:B------:R-:W-:-:S04]  /*12c0*/  @P0 SHF.R.U32.HI R11, RZ, R3, R13 ;  /* 0x00000003ff0b0219 */ /* 0x000fc8000001160d */
[----:B------:R-:W-:Y:S01]  /*12d0*/  @P0 SHF.R.U32.HI R12, RZ, R3, R6 ;  /* 0x00000003ff0c0219 */ /* 0x000fe20000011606 */
[----:B------:R-:W-:-:S04]  /*12e0*/  IMAD R11, R11, R10, RZ ;  /* 0x0000000a0b0b7224 */ /* 0x000fc800078e02ff */
[----:B------:R-:W-:Y:S01]  /*12f0*/  IMAD R6, R12, R10, RZ ;  /* 0x0000000a0c067224 */ /* 0x000fe200078e02ff */
[----:B------:R-:W-:-:S04]  /*1300*/  ISETP.GE.AND P1, PT, R5, R11, PT ;  /* 0x0000000b0500720c */ /* 0x000fc80003f26270 */
[----:B------:R-:W-:Y:S01]  /*1310*/  ISETP.GE.OR P1, PT, R14, R6, P1 ;  /* 0x000000060e00720c */ /* 0x000fe20000f26670 */
[----:B------:R-:W-:-:S05]  /*1320*/  IMAD.HI.U32 R6, R5, R2, RZ ;  /* 0x0000000205067227 */ /* 0x000fca00078e00ff */
[----:B------:R-:W-:-:S04]  /*1330*/  SHF.R.U32.HI R6, RZ, R3, R6 ;  /* 0x00000003ff067219 */ /* 0x000fc80000011606 */
[----:B------:R-:W-:-:S03]  /*1340*/  SEL R6, R5, R6, !P0 ;  /* 0x0000000605067207 */ /* 0x000fc60004000000 */
[----:B------:R-:W-:Y:S01]  /*1350*/  @!P1 IMAD.HI.U32 R7, R14, R2, RZ ;  /* 0x000000020e079227 */ /* 0x000fe200078e00ff */
[----:B------:R-:W-:-:S04]  /*1360*/  IADD3 R2, PT, PT, -R6, RZ, RZ ;  /* 0x000000ff06027210 */ /* 0x000fc80007ffe1ff */
[----:B------:R-:W-:Y:S01]  /*1370*/  @!P1 SHF.R.U32.HI R3, RZ, R3, R7 ;  /* 0x00000003ff039219 */ /* 0x000fe20000011607 */
[----:B------:R-:W-:Y:S01]  /*1380*/  IMAD R2, R10, R2, R5 ;  /* 0x000000020a027224 */ /* 0x000fe200078e0205 */
[----:B------:R-:W-:Y:S02]  /*1390*/  IADD3 R7, PT, PT, -R5, RZ, RZ ;  /* 0x000000ff05077210 */ /* 0x000fe40007ffe1ff */
[----:B------:R-:W-:-:S03]  /*13a0*/  @!P1 SEL R3, R14, R3, !P0 ;  /* 0x000000030e039207 */ /* 0x000fc60004000000 */
[----:B------:R-:W-:Y:S02]  /*13b0*/  IMAD R7, R4, R7, R47 ;  /* 0x0000000704077224 */ /* 0x000fe400078e022f */
[--C-:B------:R-:W-:Y:S02]  /*13c0*/  @!P1 IMAD.IADD R6, R6, 0x1, -R3.reuse ;  /* 0x0000000106069824 */ /* 0x100fe400078e0a03 */
[----:B------:R-:W-:Y:S01]  /*13d0*/  @!P1 IMAD R3, R2, R12, R3 ;  /* 0x0000000c02039224 */ /* 0x000fe200078e0203 */
[----:B------:R-:W-:Y:S01]  /*13e0*/  IADD3 R2, PT, PT, -R14, RZ, RZ ;  /* 0x000000ff0e027210 */ /* 0x000fe20007ffe1ff */
[----:B------:R-:W-:Y:S02]  /*13f0*/  @!P1 IMAD R5, R6, R10, R14 ;  /* 0x0000000a06059224 */ /* 0x000fe400078e020e */
[----:B------:R-:W-:Y:S02]  /*1400*/  @!P1 IMAD.MOV.U32 R14, RZ, RZ, R3 ;  /* 0x000000ffff0e9224 */ /* 0x000fe400078e0003 */
[----:B------:R-:W-:-:S02]  /*1410*/  IMAD R2, R9, R2, R48 ;  /* 0x0000000209027224 */ /* 0x000fc400078e0230 */
[----:B------:R-:W-:Y:S02]  /*1420*/  IMAD R47, R5, R4, R7 ;  /* 0x00000004052f7224 */ /* 0x000fe400078e0207 */
[----:B------:R-:W-:Y:S02]  /*1430*/  IMAD R48, R14, R9, R2 ;  /* 0x000000090e307224 */ /* 0x000fe400078e0202 */
.L_x_16:
[----:B------:R-:W1:Y:S01]  /*1440*/  LDCU UR4, c[0x0][0xb30] ;  /* 0x00016600ff0477ac */ /* 0x000e620008000800 */
[----:B------:R-:W2:Y:S08]  /*1450*/  S2UR UR37, SR_CgaCtaId ;  /* 0x00000000002579c3 */ /* 0x000eb00000008800 */
[----:B------:R-:W3:Y:S01]  /*1460*/  LDC R22, c[0x0][0xb24] ;  /* 0x0002c900ff167b82 */ /* 0x000ee20000000800 */
[----:B-1----:R-:W-:-:S09]  /*1470*/  UISETP.NE.AND UP1, UPT, UR4, 0x1, UPT ;  /* 0x000000010400788c */ /* 0x002fd2000bf25270 */
[----:B--2---:R-:W-:Y:S05]  /*1480*/  BRA.U UP1, `(.L_x_17) ;  /* 0x0000000101407547 */ /* 0x004fea000b800000 */
[----:B------:R-:W1:Y:S08]  /*1490*/  LDC.64 R4, c[0x0][0xb10] ;  /* 0x0002c400ff047b82 */ /* 0x000e700000000a00 */
[----:B------:R-:W2:Y:S08]  /*14a0*/  LDC.64 R2, c[0x0][0xb18] ;  /* 0x0002c600ff027b82 */ /* 0x000eb00000000a00 */
[----:B------:R-:W4:Y:S08]  /*14b0*/  LDC R6, c[0x0][0xb20] ;  /* 0x0002c800ff067b82 */ /* 0x000f300000000800 */
[----:B------:R-:W3:Y:S01]  /*14c0*/  LDC R7, c[0x0][0xb0c] ;  /* 0x0002c300ff077b82 */ /* 0x000ee20000000800 */
[----:B-1----:R-:W-:-:S05]  /*14d0*/  IMAD.HI.U32 R4, R48, R4, RZ ;  /* 0x0000000430047227 */ /* 0x002fca00078e00ff */
[----:B------:R-:W-:Y:S01]  /*14e0*/  SHF.R.U32.HI R4, RZ, R5, R4 ;  /* 0x00000005ff047219 */ /* 0x000fe20000011604 */
[----:B--2---:R-:W-:Y:S01]  /*14f0*/  IMAD.HI.U32 R3, R47, R3, RZ ;  /* 0x000000032f037227 */ /* 0x004fe200078e00ff */
[----:B------:R-:W-:-:S04]  /*1500*/  ISETP.NE.AND P0, PT, R2, 0x1, PT ;  /* 0x000000010200780c */ /* 0x000fc80003f05270 */
[----:B----4-:R-:W-:-:S04]  /*1510*/  SHF.R.U32.HI R3, RZ, R6, R3 ;  /* 0x00000006ff037219 */ /* 0x010fc80000011603 */
[----:B------:R-:W-:Y:S02]  /*1520*/  SEL R3, R47, R3, !P0 ;  /* 0x000000032f037207 */ /* 0x000fe40004000000 */
[----:B---3--:R-:W-:-:S04]  /*1530*/  ISETP.NE.AND P1, PT, R7, 0x1, PT ;  /* 0x000000010700780c */ /* 0x008fc80003f25270 */
[----:B------:R-:W-:-:S05]  /*1540*/  SEL R4, R48, R4, !P1 ;  /* 0x0000000430047207 */ /* 0x000fca0004800000 */
[----:B------:R-:W-:Y:S02]  /*1550*/  IMAD.IADD R5, R3, 0x1, -R4 ;  /* 0x0000000103057824 */ /* 0x000fe400078e0a04 */
[----:B------:R-:W-:Y:S02]  /*1560*/  IMAD.IADD R3, R4, 0x1, -R3 ;  /* 0x0000000104037824 */ /* 0x000fe400078e0a03 */
[----:B------:R-:W-:Y:S02]  /*1570*/  IMAD R48, R5, R7, R48 ;  /* 0x0000000705307224 */ /* 0x000fe400078e0230 */
[----:B------:R-:W-:-:S07]  /*1580*/  IMAD R47, R3, R2, R47 ;  /* 0x00000002032f7224 */ /* 0x000fce00078e022f */
.L_x_17:
[----:B------:R-:W-:Y:S01]  /*1590*/  BAR.SYNC.DEFER_BLOCKING 0x0 ;  /* 0x0000000000007b1d */ /* 0x000fe20000010000 */
[----:B------:R-:W-:Y:S01]  /*15a0*/  UISETP.NE.AND UP1, UPT, UR8, 0x2, UPT ;  /* 0x000000020800788c */ /* 0x000fe2000bf25270 */
[----:B------:R-:W-:Y:S02]  /*15b0*/  ISETP.NE.OR P5, PT, R0, 0x2, !P5 ;  /* 0x000000020000780c */ /* 0x000fe40006fa5670 */
[----:B------:R-:W-:-:S06]  /*15c0*/  LOP3.LUT R2, R61, 0x1f, RZ, 0xc0, !PT ;  /* 0x0000001f3d027812 */ /* 0x000fcc00078ec0ff */
[----:B------:R-:W-:Y:S05]  /*15d0*/  BRA.U UP1, `(.L_x_18) ;  /* 0x0000001901e47547 */ /* 0x000fea000b800000 */
[----:B------:R-:W1:Y:S01]  /*15e0*/  LDCU UR13, c[0x0][0x38c] ;  /* 0x00007180ff0d77ac */ /* 0x000e620008000800 */
[----:B------:R-:W2:Y:S01]  /*15f0*/  LDC R8, c[0x0][0x370] ;  /* 0x0000dc00ff087b82 */ /* 0x000ea20000000800 */
[----:B------:R-:W-:Y:S01]  /*1600*/  PLOP3.LUT P1, PT, PT, PT, UP2, 0x80, 0x8 ;  /* 0x000000000008781c */ /* 0x000fe20003f2f028 */
[----:B------:R-:W-:Y:S01]  /*1610*/  IMAD.MOV.U32 R15, RZ, RZ, 0x1 ;  /* 0x00000001ff0f7424 */ /* 0x000fe200078e00ff */
[----:B------:R-:W-:Y:S01]  /*1620*/  ISETP.EQ.OR P4, PT, R2, RZ, P5 ;  /* 0x000000ff0200720c */ /* 0x000fe20002f82670 */
[----:B------:R-:W-:Y:S01]  /*1630*/  IMAD.MOV.U32 R14, RZ, RZ, RZ ;  /* 0x000000ffff0e7224 */ /* 0x000fe200078e00ff */
[----:B------:R-:W-:Y:S02]  /*1640*/  PLOP3.LUT P1, PT, P1, PT, PT, 0x8, 0x80 ;  /* 0x000000000080781c */ /* 0x000fe40000f2e170 */
[----:B------:R-:W-:Y:S01]  /*1650*/  CS2R R12, SRZ ;  /* 0x00000000000c7805 */ /* 0x000fe2000001ff00 */
[----:B------:R-:W-:Y:S01]  /*1660*/  IMAD.MOV.U32 R11, RZ, RZ, 0x1 ;  /* 0x00000001ff0b7424 */ /* 0x000fe200078e00ff */
[----:B------:R-:W4:Y:S01]  /*1670*/  LDC R0, c[0x0][0x374] ;  /* 0x0000dd00ff007b82 */ /* 0x000f220000000800 */
[----:B------:R-:W2:Y:S01]  /*1680*/  LDCU.64 UR22, c[0x0][0x348] ;  /* 0x00006900ff1677ac */ /* 0x000ea20008000a00 */
[----:B------:R-:W-:Y:S01]  /*1690*/  UMOV UR6, URZ ;  /* 0x000000ff00067c82 */ /* 0x000fe20008000000 */
[----:B-1----:R-:W-:-:S04]  /*16a0*/  UIADD3 UR5, UPT, UPT, UR13, 0x3f, URZ ;  /* 0x0000003f0d057890 */ /* 0x002fc8000fffe0ff */
[----:B------:R-:W-:-:S04]  /*16b0*/  USHF.R.S32.HI UR4, URZ, 0x1f, UR5 ;  /* 0x0000001fff047899 */ /* 0x000fc80008011405 */
[----:B------:R-:W-:-:S04]  /*16c0*/  ULEA.HI UR4, UR4, UR5, URZ, 0x6 ;  /* 0x0000000504047291 */ /* 0x000fc8000f8f30ff */
[----:B------:R-:W-:Y:S02]  /*16d0*/  USHF.R.S32.HI UR15, URZ, 0x6, UR4 ;  /* 0x00000006ff0f7899 */ /* 0x000fe40008011404 */
[----:B------:R-:W-:Y:S02]  /*16e0*/  UIADD3 UR4, UPT, UPT, UR13, -0x1, URZ ;  /* 0xffffffff0d047890 */ /* 0x000fe4000fffe0ff */
[----:B------:R-:W-:Y:S02]  /*16f0*/  UISETP.LT.U32.AND UP0, UPT, UR15, 0x16, UPT ;  /* 0x000000160f00788c */ /* 0x000fe4000bf01070 */
[----:B------:R-:W-:Y:S02]  /*1700*/  UISETP.GE.U32.AND UP1, UPT, UR4, -0x7f, UPT ;  /* 0xffffff810400788c */ /* 0x000fe4000bf26070 */
[----:B------:R-:W-:Y:S02]  /*1710*/  USEL UR14, UR15, 0x16, UP0 ;  /* 0x000000160f0e7887 */ /* 0x000fe40008000000 */
[----:B------:R-:W-:-:S02]  /*1720*/  UIADD3 UR13, UPT, UPT, UR13, 0x7e, URZ ;  /* 0x0000007e0d0d7890 */ /* 0x000fc4000fffe0ff */
[----:B------:R-:W-:Y:S02]  /*1730*/  UIADD3 UR5, UPT, UPT, UR14, -0x1, URZ ;  /* 0xffffffff0e057890 */ /* 0x000fe4000fffe0ff */
[----:B------:R-:W-:-:S03]  /*1740*/  UIADD3 UR7, UPT, UPT, UR15, -UR14, URZ ;  /* 0x8000000e0f077290 */ /* 0x000fc6000fffe0ff */
[----:B------:R-:W-:-:S04]  /*1750*/  @UP1 UIADD3 UR5, UPT, UPT, UR14, URZ, URZ ;  /* 0x000000ff0e051290 */ /* 0x000fc8000fffe0ff */
[----:B--2---:R-:W-:-:S12]  /*1760*/  UIADD3 UR5, UPT, UPT, UR5, 0x1, URZ ;  /* 0x0000000105057890 */ /* 0x004fd8000fffe0ff */
.L_x_36:
[----:B------:R-:W-:Y:S01]  /*1770*/  UISETP.NE.AND UP0, UPT, UR37, URZ, UPT ;  /* 0x000000ff2500728c */ /* 0x000fe2000bf05270 */
[----:B------:R-:W1:Y:S08]  /*1780*/  S2UR UR37, SR_CgaCtaId ;  /* 0x00000000002579c3 */ /* 0x000e700000008800 */
[----:B------:R-:W-:Y:S05]  /*1790*/  BRA.U UP0, `(.L_x_19) ;  /* 0x0000000100347547 */ /* 0x000fea000b800000 */
[----:B------:R-:W2:Y:S01]  /*17a0*/  S2R R2, SR_CgaCtaId ;  /* 0x0000000000027919 */ /* 0x000ea20000008800 */
[----:B------:R-:W-:-:S04]  /*17b0*/  MOV R3, 0x400 ;  /* 0x0000040000037802 */ /* 0x000fc80000000f00 */
[----:B--2---:R-:W-:Y:S02]  /*17c0*/  LEA R2, R2, R3, 0x18 ;  /* 0x0000000302027211 */ /* 0x004fe400078ec0ff */
[----:B------:R-:W-:-:S03]  /*17d0*/  SHF.L.U32 R3, R11, 0x1f, RZ ;  /* 0x0000001f0b037819 */ /* 0x000fc600000006ff */
[----:B------:R-:W-:-:S04]  /*17e0*/  IMAD R2, R12, 0x8, R2 ;  /* 0x000000080c027824 */ /* 0x000fc800078e0202 */
[----:B------:R-:W2:Y:S02]  /*17f0*/  SYNCS.PHASECHK.TRANS64.TRYWAIT P0, [R2+URZ+0x200], R3 ;  /* 0x00020003020075a7 */ /* 0x000ea400080011ff */
[----:B--2---:R-:W-:Y:S05]  /*1800*/  @!P0 BRA `(.L_x_20) ;  /* 0x0000005000988947 */ /* 0x004fea0003800000 */
.L_x_121:
[----:B------:R-:W-:Y:S01]  /*1810*/  VIADD R12, R12, 0x1 ;  /* 0x000000010c0c7836 */ /* 0x000fe20000000000 */
[----:B------:R2:W-:Y:S04]  /*1820*/  SYNCS.ARRIVE.TRANS64.A1T0 RZ, [R2+URZ+0x1f0], RZ ;  /* 0x0001f0ff02ff79a7 */ /* 0x0005e800081000ff */
[----:B------:R-:W-:-:S04]  /*1830*/  ISETP.NE.AND P0, PT, R12, 0x2, PT ;  /* 0x000000020c00780c */ /* 0x000fc80003f05270 */
[----:B------:R-:W-:Y:S02]  /*1840*/  SEL R12, R12, RZ, P0 ;  /* 0x000000ff0c0c7207 */ /* 0x000fe40000000000 */
[----:B--2---:R-:W-:-:S04]  /*1850*/  SEL R2, RZ, 0x1, P0 ;  /* 0x00000001ff027807 */ /* 0x004fc80000000000 */
[----:B------:R-:W-:-:S07]  /*1860*/  LOP3.LUT R11, R11, R2, RZ, 0x3c, !PT ;  /* 0x000000020b0b7212 */ /* 0x000fce00078e3cff */
.L_x_19:
[----:B------:R-:W-:Y:S01]  /*1870*/  UMOV UR4, 0x400 ;  /* 0x0000040000047882 */ /* 0x000fe20000000000 */
[----:B------:R-:W-:Y:S01]  /*1880*/  SHF.L.U32 R2, R15, 0x1f, RZ ;  /* 0x0000001f0f027819 */ /* 0x000fe200000006ff */
[----:B-1----:R-:W-:Y:S01]  /*1890*/  ULEA UR4, UR37, UR4, 0x18 ;  /* 0x0000000425047291 */ /* 0x002fe2000f8ec0ff */
[----:B------:R-:W-:Y:S01]  /*18a0*/  R2UR UR35, R48 ;  /* 0x00000000302372ca */ /* 0x000fe200000e0000 */
[----:B------:R-:W-:Y:S01]  /*18b0*/  UISETP.GE.U32.AND UP0, UPT, UR13, 0x7f, UPT ;  /* 0x0000007f0d00788c */ /* 0x000fe2000bf06070 */
[----:B------:R-:W-:Y:S01]  /*18c0*/  R2UR UR11, R47 ;  /* 0x000000002f0b72ca */ /* 0x000fe200000e0000 */
[----:B------:R-:W-:Y:S01]  /*18d0*/  ULEA UR8, UR6, UR4, 0x3 ;  /* 0x0000000406087291 */ /* 0x000fe2000f8e18ff */
[----:B------:R-:W-:-:S08]  /*18e0*/  UMOV UR24, URZ ;  /* 0x000000ff00187c82 */ /* 0x000fd00008000000 */
[----:B------:R1:W2:Y:S01]  /*18f0*/  SYNCS.PHASECHK.TRANS64.TRYWAIT P0, [UR8+0xb0], R2 ;  /* 0x0000b002ff0075a7 */ /* 0x0002a20008001108 */
[----:B------:R-:W-:Y:S02]  /*1900*/  USHF.L.U32 UR35, UR35, 0x6, URZ ;  /* 0x0000000623237899 */ /* 0x000fe400080006ff */
[----:B------:R-:W-:Y:S01]  /*1910*/  USHF.L.U32 UR11, UR11, 0x4, URZ ;  /* 0x000000040b0b7899 */ /* 0x000fe200080006ff */
[----:B------:R-:W-:Y:S11]  /*1920*/  BRA.U !UP0, `(.L_x_21) ;  /* 0x0000000108a87547 */ /* 0x000ff6000b800000 */
[----:B------:R-:W-:Y:S01]  /*1930*/  UMOV UR16, URZ ;  /* 0x000000ff00107c82 */ /* 0x000fe20008000000 */
[----:B------:R-:W-:-:S05]  /*1940*/  UMOV UR17, UR6 ;  /* 0x0000000600117c82 */ /* 0x000fca0008000000 */
.L_x_26:
[----:B-1----:R-:W-:Y:S01]  /*1950*/  ULEA UR33, UR17, UR4, 0x3 ;  /* 0x0000000411217291 */ /* 0x002fe2000f8e18ff */
[----:B--2---:R-:W-:Y:S01]  /*1960*/  @!P5 MOV R3, 0x2800 ;  /* 0x000028000003d802 */ /* 0x004fe20000000f00 */
[----:B--2---:R-:W-:Y:S10]  /*1970*/  @P0 BRA `(.L_x_22) ;  /* 0x00000000000c0947 */ /* 0x004ff40003800000 */
[----:B------:R-:W-:-:S04]  /*1980*/  SHF.L.U32 R4, R15, 0x1f, RZ ;  /* 0x0000001f0f047819 */ /* 0x000fc800000006ff */
[----:B------:R-:W2:Y:S02]  /*1990*/  SYNCS.PHASECHK.TRANS64.TRYWAIT P0, [UR33+0xb0], R4 ;  /* 0x0000b004ff0075a7 */ /* 0x000ea40008001121 */
[----:B--2---:R-:W-:Y:S05]  /*19a0*/  @!P0 BRA `(.L_x_23) ;  /* 0x0000005000448947 */ /* 0x004fea0003800000 */
.L_x_22:
[----:B------:R2:W-:Y:S01]  /*19b0*/  @!P5 SYNCS.ARRIVE.TRANS64 RZ, [UR33], R3 ;  /* 0x00000003ffffd9a7 */ /* 0x0005e20008000021 */
[----:B------:R-:W-:Y:S04]  /*19c0*/  BSSY.RECONVERGENT B0, `(.L_x_24) ;  /* 0x0000003000007945 */ /* 0x000fe80003800200 */
[----:B------:R-:W-:Y:S05]  /*19d0*/  @P4 BRA `(.L_x_25) ;  /* 0x0000000000044947 */ /* 0x000fea0003800000 */
[----:B------:R-:W-:Y:S05]  /*19e0*/  BPT.TRAP 0x1 ;  /* 0x000000040000795c */ /* 0x000fea0000300000 */
.L_x_25:
[----:B------:R-:W-:Y:S05]  /*19f0*/  BSYNC.RECONVERGENT B0 ;  /* 0x0000000000007941 */ /* 0x000fea0003800200 */
.L_x_24:
[----:B------:R-:W-:Y:S02]  /*1a00*/  UIADD3 UR6, UPT, UPT, UR17, 0x1, URZ ;  /* 0x0000000111067890 */ /* 0x000fe4000fffe0ff */
[----:B------:R-:W-:Y:S02]  /*1a10*/  ULEA UR32, UR17, UR4, 0xd ;  /* 0x0000000411207291 */ /* 0x000fe4000f8e68ff */
[----:B------:R-:W-:Y:S02]  /*1a20*/  UISETP.NE.AND UP0, UPT, UR6, 0x16, UPT ;  /* 0x000000160600788c */ /* 0x000fe4000bf05270 */
[----:B------:R-:W-:Y:S02]  /*1a30*/  UIADD3 UR26, UP1, UPT, UR22, 0x80, URZ ;  /* 0x00000080161a7890 */ /* 0x000fe4000ff3e0ff */
[----:B------:R-:W-:Y:S02]  /*1a40*/  USEL UR9, URZ, 0x1, UP0 ;  /* 0x00000001ff097887 */ /* 0x000fe40008000000 */
[----:B------:R-:W-:-:S02]  /*1a50*/  USEL UR6, UR6, URZ, UP0 ;  /* 0x000000ff06067287 */ /* 0x000fc40008000000 */
[----:B------:R-:W-:Y:S02]  /*1a60*/  UIADD3 UR20, UP0, UPT, UR22, 0x180, URZ ;  /* 0x0000018016147890 */ /* 0x000fe4000ff1e0ff */
[----:B------:R-:W-:Y:S01]  /*1a70*/  ULEA UR8, UR6, UR4, 0x3 ;  /* 0x0000000406087291 */ /* 0x000fe2000f8e18ff */
[----:B------:R-:W-:Y:S01]  /*1a80*/  LOP3.LUT R15, R15, UR9, RZ, 0x3c, !PT ;  /* 0x000000090f0f7c12 */ /* 0x000fe2000f8e3cff */
[----:B------:R-:W-:Y:S02]  /*1a90*/  USHF.L.U32 UR34, UR16, 0x6, URZ ;  /* 0x0000000610227899 */ /* 0x000fe400080006ff */
[----:B------:R-:W-:Y:S01]  /*1aa0*/  UIADD3.X UR27, UPT, UPT, URZ, UR23, URZ, UP1, !UPT ;  /* 0x00000017ff1b7290 */ /* 0x000fe20008ffe4ff */
[----:B-1----:R-:W-:Y:S01]  /*1ab0*/  SHF.L.U32 R2, R15, 0x1f, RZ ;  /* 0x0000001f0f027819 */ /* 0x002fe200000006ff */
[----:B------:R-:W-:Y:S02]  /*1ac0*/  UIADD3 UR32, UPT, UPT, UR32, 0x1400, URZ ;  /* 0x0000140020207890 */ /* 0x000fe4000fffe0ff */
[----:B------:R-:W-:Y:S01]  /*1ad0*/  UIADD3.X UR21, UPT, UPT, URZ, UR23, URZ, UP0, !UPT ;  /* 0x00000017ff157290 */ /* 0x000fe200087fe4ff */
[----:B------:R1:W1:Y:S01]  /*1ae0*/  SYNCS.PHASECHK.TRANS64.TRYWAIT P0, [UR8+0xb0], R2 ;  /* 0x0000b002ff0075a7 */ /* 0x0002620008001108 */
[----:B------:R-:W-:Y:S01]  /*1af0*/  ULEA UR8, UR17, UR4, 0xb ;  /* 0x0000000411087291 */ /* 0x000fe2000f8e58ff */
[----:B------:R-:W-:Y:S01]  /*1b00*/  UMOV UR18, 0x0 ;  /* 0x0000000000127882 */ /* 0x000fe20000000000 */
[----:B------:R-:W-:-:S02]  /*1b10*/  UMOV UR19, 0x10000000 ;  /* 0x1000000000137882 */ /* 0x000fc40000000000 */
[----:B------:R-:W-:Y:S01]  /*1b20*/  UIADD3 UR8, UPT, UPT, UR8, 0x2d400, URZ ;  /* 0x0002d40008087890 */ /* 0x000fe2000fffe0ff */
[----:B------:R1:W-:Y:S01]  /*1b30*/  UTMALDG.3D [UR32], [UR26], desc[UR18] ;  /* 0x000012201a0075b4 */ /* 0x0003e20008011000 */
[----:B------:R-:W-:Y:S01]  /*1b40*/  UMOV UR12, UR36 ;  /* 0x00000024000c7c82 */ /* 0x000fe20008000000 */
[----:B------:R-:W-:Y:S01]  /*1b50*/  UMOV UR9, UR33 ;  /* 0x0000002100097c82 */ /* 0x000fe20008000000 */
[----:B------:R-:W-:Y:S01]  /*1b60*/  UMOV UR10, UR34 ;  /* 0x00000022000a7c82 */ /* 0x000fe20008000000 */
[----:B------:R-:W-:Y:S01]  /*1b70*/  UIADD3 UR16, UPT, UPT, UR16, 0x1, URZ ;  /* 0x0000000110107890 */ /* 0x000fe2000fffe0ff */
[----:B------:R-:W-:Y:S01]  /*1b80*/  UMOV UR24, UR5 ;  /* 0x0000000500187c82 */ /* 0x000fe20008000000 */
[----:B------:R-:W-:Y:S02]  /*1b90*/  UMOV UR17, UR6 ;  /* 0x0000000600117c82 */ /* 0x000fe40008000000 */
[----:B------:R1:W-:Y:S01]  /*1ba0*/  UTMALDG.3D [UR8], [UR20], desc[UR18] ;  /* 0x00001208140075b4 */ /* 0x0003e20008011000 */
[----:B------:R-:W-:-:S09]  /*1bb0*/  UISETP.NE.AND UP0, UPT, UR16, UR5, UPT ;  /* 0x000000051000728c */ /* 0x000fd2000bf05270 */
[----:B------:R-:W-:Y:S05]  /*1bc0*/  BRA.U UP0, `(.L_x_26) ;  /* 0xfffffffd00607547 */ /* 0x000fea000b83ffff */
.L_x_21:
[----:B-1----:R-:W-:Y:S01]  /*1bd0*/  ULEA UR8, UR6, UR4, 0x3 ;  /* 0x0000000406087291 */ /* 0x002fe2000f8e18ff */
[----:B------:R-:W-:Y:S01]  /*1be0*/  SHF.L.U32 R2, R15, 0x1f, RZ ;  /* 0x0000001f0f027819 */ /* 0x000fe200000006ff */
[----:B------:R-:W-:Y:S01]  /*1bf0*/  @!P1 SYNCS.ARRIVE.TRANS64.A1T0 RZ, [UR4+0x188], RZ ;  /* 0x000188ffffff99a7 */ /* 0x000fe20008100004 */
[----:B------:R-:W-:-:S06]  /*1c00*/  UISETP.GT.AND UP0, UPT, UR15, UR14, UPT ;  /* 0x0000000e0f00728c */ /* 0x000fcc000bf04270 */
[----:B--2---:R1:W2:Y:S03]  /*1c10*/  SYNCS.PHASECHK.TRANS64.TRYWAIT P0, [UR8+0xb0], R2 ;  /* 0x0000b002ff0075a7 */ /* 0x0042a60008001108 */
[----:B------:R-:W-:Y:S05]  /*1c20*/  BRA.U !UP0, `(.L_x_27) ;  /* 0x0000000108ac7547 */ /* 0x000fea000b800000 */
[----:B------:R-:W-:Y:S01]  /*1c30*/  UIADD3 UR21, UPT, UPT, UR7, UR24, URZ ;  /* 0x0000001807157290 */ /* 0x000fe2000fffe0ff */
[----:B------:R-:W-:-:S11]  /*1c40*/  UMOV UR25, UR6 ;  /* 0x0000000600197c82 */ /* 0x000fd60008000000 */
.L_x_32:
[----:B-1----:R-:W-:Y:S01]  /*1c50*/  ULEA UR17, UR25, UR4, 0x3 ;  /* 0x0000000419117291 */ /* 0x002fe2000f8e18ff */
[----:B--2---:R-:W-:Y:S01]  /*1c60*/  @!P5 MOV R3, 0x2800 ;  /* 0x000028000003d802 */ /* 0x004fe20000000f00 */
[----:B--2---:R-:W-:Y:S10]  /*1c70*/  @P0 BRA `(.L_x_28) ;  /* 0x00000000000c0947 */ /* 0x004ff40003800000 */
[----:B------:R-:W-:-:S04]  /*1c80*/  SHF.L.U32 R4, R15, 0x1f, RZ ;  /* 0x0000001f0f047819 */ /* 0x000fc800000006ff */
[----:B------:R-:W2:Y:S02]  /*1c90*/  SYNCS.PHASECHK.TRANS64.TRYWAIT P0, [UR17+0xb0], R4 ;  /* 0x0000b004ff0075a7 */ /* 0x000ea40008001111 */
[----:B--2---:R-:W-:Y:S05]  /*1ca0*/  @!P0 BRA `(.L_x_29) ;  /* 0x0000004c009c8947 */ /* 0x004fea0003800000 */
.L_x_28:
[----:B------:R2:W-:Y:S01]  /*1cb0*/  @!P5 SYNCS.ARRIVE.TRANS64 RZ, [UR17], R3 ;  /* 0x00000003ffffd9a7 */ /* 0x0005e20008000011 */
[----:B------:R-:W-:Y:S04]  /*1cc0*/  BSSY.RECONVERGENT B0, `(.L_x_30) ;  /* 0x0000003000007945 */ /* 0x000fe80003800200 */
[----:B------:R-:W-:Y:S05]  /*1cd0*/  @P4 BRA `(.L_x_31) ;  /* 0x0000000000044947 */ /* 0x000fea0003800000 */
[----:B------:R-:W-:Y:S05]  /*1ce0*/  BPT.TRAP 0x1 ;  /* 0x000000040000795c */ /* 0x000fea0000300000 */
.L_x_31:
[----:B------:R-:W-:Y:S05]  /*1cf0*/  BSYNC.RECONVERGENT B0 ;  /* 0x0000000000007941 */ /* 0x000fea0003800200 */
.L_x_30:
        /* <DEDUP_REMOVED lines=10> */
[----:B------:R-:W-:Y:S01]  /*1da0*/  UIADD3 UR16, UPT, UPT, UR16, 0x1400, URZ ;  /* 0x0000140010107890 */ /* 0x000fe2000fffe0ff */
[----:B-1----:R-:W-:Y:S01]  /*1db0*/  SHF.L.U32 R2, R15, 0x1f, RZ ;  /* 0x0000001f0f027819 */ /* 0x002fe200000006ff */
[----:B------:R-:W-:Y:S02]  /*1dc0*/  UIADD3.X UR31, UPT, UPT, URZ, UR23, URZ, UP1, !UPT ;  /* 0x00000017ff1f7290 */ /* 0x000fe40008ffe4ff */
[----:B------:R-:W-:Y:S01]  /*1dd0*/  UIADD3.X UR29, UPT, UPT, URZ, UR23, URZ, UP0, !UPT ;  /* 0x00000017ff1d7290 */ /* 0x000fe200087fe4ff */
[----:B------:R1:W1:Y:S01]  /*1de0*/  SYNCS.PHASECHK.TRANS64.TRYWAIT P0, [UR8+0xb0], R2 ;  /* 0x0000b002ff0075a7 */ /* 0x0002620008001108 */
[----:B------:R-:W-:Y:S01]  /*1df0*/  ULEA UR8, UR25, UR4, 0xb ;  /* 0x0000000419087291 */ /* 0x000fe2000f8e58ff */
[----:B------:R-:W-:Y:S01]  /*1e00*/  UMOV UR26, 0x0 ;  /* 0x00000000001a7882 */ /* 0x000fe20000000000 */
[----:B------:R-:W-:-:S02]  /*1e10*/  UMOV UR27, 0x10000000 ;  /* 0x10000000001b7882 */ /* 0x000fc40000000000 */
[----:B------:R-:W-:Y:S01]  /*1e20*/  UIADD3 UR8, UPT, UPT, UR8, 0x2d400, URZ ;  /* 0x0002d40008087890 */ /* 0x000fe2000fffe0ff */
[----:B------:R-:W-:Y:S01]  /*1e30*/  UMOV UR19, UR35 ;  /* 0x0000002300137c82 */ /* 0x000fe20008000000 */
[----:B------:R-:W-:Y:S01]  /*1e40*/  UMOV UR20, UR36 ;  /* 0x0000002400147c82 */ /* 0x000fe20008000000 */
[----:B------:R-:W-:Y:S01]  /*1e50*/  UMOV UR12, UR36 ;  /* 0x00000024000c7c82 */ /* 0x000fe20008000000 */
[----:B------:R-:W-:Y:S01]  /*1e60*/  UMOV UR9, UR17 ;  /* 0x0000001100097c82 */ /* 0x000fe20008000000 */
[----:B------:R-:W-:Y:S01]  /*1e70*/  UMOV UR10, UR18 ;  /* 0x00000012000a7c82 */ /* 0x000fe20008000000 */
[----:B------:R1:W-:Y:S01]  /*1e80*/  UTMALDG.3D [UR16], [UR30], desc[UR26] ;  /* 0x00001a101e0075b4 */ /* 0x0003e20008011000 */
[----:B------:R-:W-:Y:S01]  /*1e90*/  UIADD3 UR24, UPT, UPT, UR24, 0x1, URZ ;  /* 0x0000000118187890 */ /* 0x000fe2000fffe0ff */
[----:B------:R-:W-:-:S03]  /*1ea0*/  UMOV UR25, UR6 ;  /* 0x0000000600197c82 */ /* 0x000fc60008000000 */
[----:B------:R-:W-:Y:S01]  /*1eb0*/  UISETP.NE.AND UP0, UPT, UR24, UR21, UPT ;  /* 0x000000151800728c */ /* 0x000fe2000bf05270 */
[----:B------:R1:W-:Y:S08]  /*1ec0*/  UTMALDG.3D [UR8], [UR28], desc[UR26] ;  /* 0x00001a081c0075b4 */ /* 0x0003f00008011000 */
[----:B------:R-:W-:Y:S05]  /*1ed0*/  BRA.U UP0, `(.L_x_32) ;  /* 0xfffffffd005c7547 */ /* 0x000fea000b83ffff */
.L_x_27:
[C---:B-1----:R-:W-:Y:S01]  /*1ee0*/  LEA R2, R14.reuse, UR4, 0x3 ;  /* 0x000000040e027c11 */ /* 0x042fe2000f8e18ff */
[----:B------:R-:W-:Y:S01]  /*1ef0*/  NOP ;  /* 0x0000000000007918 */ /* 0x000fe20000000000 */
[----:B--2---:R-:W-:Y:S02]  /*1f00*/  SHF.L.U32 R3, R13, 0x1f, RZ ;  /* 0x0000001f0d037819 */ /* 0x004fe400000006ff */
[----:B------:R-:W-:Y:S02]  /*1f10*/  LEA R4, R14, UR4, 0x4 ;  /* 0x000000040e047c11 */ /* 0x000fe4000f8e20ff */
[----:B------:R-:W1:Y:S02]  /*1f20*/  SYNCS.PHASECHK.TRANS64.TRYWAIT P0, [R2+URZ+0x190], R3 ;  /* 0x00019003020075a7 */ /* 0x000e6400080011ff */
[----:B-1----:R-:W-:Y:S05]  /*1f30*/  @!P0 BRA `(.L_x_33) ;  /* 0x0000004c00108947 */ /* 0x002fea0003800000 */
.L_x_124:
[----:B------:R-:W2:Y:S01]  /*1f40*/  LDS.128 R4, [R4+0x220] ;  /* 0x0002200004047984 */ /* 0x000ea20000000c00 */
[----:B---3--:R-:W-:Y:S01]  /*1f50*/  ISETP.GE.AND P0, PT, R22, 0x1, PT ;  /* 0x000000011600780c */ /* 0x008fe20003f06270 */
[----:B-1----:R-:W-:Y:S01]  /*1f60*/  VIADD R2, R2, 0x1a0 ;  /* 0x000001a002027836 */ /* 0x002fe20000000000 */
[----:B------:R-:W-:Y:S01]  /*1f70*/  @!PT LDS RZ, [RZ] ;  /* 0x00000000fffff984 */ /* 0x000fe20000000800 */
[----:B------:R-:W-:Y:S01]  /*1f80*/  @!PT LDS RZ, [RZ] ;  /* 0x00000000fffff984 */ /* 0x000fe20000000800 */
[----:B------:R-:W-:Y:S01]  /*1f90*/  @!PT LDS RZ, [RZ] ;  /* 0x00000000fffff984 */ /* 0x000fe20000000800 */
[----:B------:R-:W-:Y:S01]  /*1fa0*/  @!PT LDS RZ, [RZ] ;  /* 0x00000000fffff984 */ /* 0x000fe20000000800 */
[----:B------:R1:W-:Y:S06]  /*1fb0*/  MEMBAR.ALL.CTA ;  /* 0x0000000000007992 */ /* 0x0003ec0000008000 */
[----:B-1----:R-:W1:Y:S01]  /*1fc0*/  FENCE.VIEW.ASYNC.S ;  /* 0x00000000000073c6 */ /* 0x002e620000000000 */
[----:B------:R-:W-:-:S04]  /*1fd0*/  PRMT R2, RZ, 0x654, R2 ;  /* 0x00000654ff027816 */ /* 0x000fc80000000002 */
[----:B-1----:R1:W-:Y:S01]  /*1fe0*/  SYNCS.ARRIVE.TRANS64.RED.A1T0 RZ, [R2+URZ], RZ ;  /* 0x000000ff02ff79a7 */ /* 0x0023e200081004ff */
[----:B--2---:R-:W-:-:S13]  /*1ff0*/  LOP3.LUT P2, RZ, R6, 0x1, RZ, 0xc0, !PT ;  /* 0x0000000106ff7812 */ /* 0x004fda000784c0ff */
[----:B------:R-:W-:Y:S01]  /*2000*/  @P2 SHF.R.U32.HI R3, RZ, 0x10, R5 ;  /* 0x00000010ff032819 */ /* 0x000fe20000011605 */
[----:B------:R-:W-:Y:S01]  /*2010*/  VOTEU.ANY UP0, P2 ;  /* 0x0000000000ff7886 */ /* 0x000fe20001000100 */
[----:B------:R-:W-:Y:S02]  /*2020*/  @P2 MOV R10, R4 ;  /* 0x00000004000a2202 */ /* 0x000fe40000000f00 */
[----:B------:R-:W-:Y:S02]  /*2030*/  @P2 R2UR.BROADCAST UR8, R3 ;  /* 0x00000000030822ca */ /* 0x000fe400008e0000 */
[----:B------:R-:W-:-:S11]  /*2040*/  @P2 LOP3.LUT R9, R5, 0xffff, RZ, 0xc0, !PT ;  /* 0x0000ffff05092812 */ /* 0x000fd600078ec0ff */
[----:B------:R-:W-:Y:S01]  /*2050*/  @UP0 UMOV UR36, UR8 ;  /* 0x0000000800240c82 */ /* 0x000fe20008000000 */
[----:B-1----:R-:W-:Y:S05]  /*2060*/  @!P0 BRA `(.L_x_34) ;  /* 0x0000000000b88947 */ /* 0x002fea0003800000 */
[----:B------:R-:W4:Y:S01]  /*2070*/  LDC.64 R4, c[0x0][0xb18] ;  /* 0x0002c600ff047b82 */ /* 0x000f220000000a00 */
[----:B------:R-:W-:-:S07]  /*2080*/  ISETP.NE.AND P3, PT, R22, 0x1, PT ;  /* 0x000000011600780c */ /* 0x000fce0003f65270 */
[----:B------:R-:W1:Y:S08]  /*2090*/  LDC.64 R6, c[0x0][0xb10] ;  /* 0x0002c400ff067b82 */ /* 0x000e700000000a00 */
[----:B------:R-:W2:Y:S08]  /*20a0*/  LDC R16, c[0x0][0xb20] ;  /* 0x0002c800ff107b82 */ /* 0x000eb00000000800 */
[----:B------:R-:W3:Y:S01]  /*20b0*/  LDC R17, c[0x0][0xb0c] ;  /* 0x0002c300ff117b82 */ /* 0x000ee20000000800 */
[----:B----4-:R-:W-:Y:S01]  /*20c0*/  IMAD.HI.U32 R19, R0, R5, RZ ;  /* 0x0000000500137227 */ /* 0x010fe200078e00ff */
[----:B------:R-:W-:-:S03]  /*20d0*/  ISETP.NE.AND P0, PT, R4, 0x1, PT ;  /* 0x000000010400780c */ /* 0x000fc60003f05270 */
[----:B------:R-:W-:-:S03]  /*20e0*/  IMAD.HI.U32 R5, R9, R5, RZ ;  /* 0x0000000509057227 */ /* 0x000fc600078e00ff */
[----:B------:R-:W4:Y:S01]  /*20f0*/  LDC.64 R2, c[0x0][0xb28] ;  /* 0x0002ca00ff027b82 */ /* 0x000f220000000a00 */
[----:B-1----:R-:W-:-:S04]  /*2100*/  IMAD.HI.U32 R20, R8, R6, RZ ;  /* 0x0000000608147227 */ /* 0x002fc800078e00ff */
[----:B------:R-:W-:Y:S01]  /*2110*/  IMAD.HI.U32 R21, R10, R6, RZ ;  /* 0x000000060a157227 */ /* 0x000fe200078e00ff */
[----:B------:R-:W-:Y:S02]  /*2120*/  SHF.R.U32.HI R20, RZ, R7, R20 ;  /* 0x00000007ff147219 */ /* 0x000fe40000011614 */
[-C--:B--2---:R-:W-:Y:S02]  /*2130*/  SHF.R.U32.HI R19, RZ, R16.reuse, R19 ;  /* 0x00000010ff137219 */ /* 0x084fe40000011613 */
[----:B------:R-:W-:Y:S02]  /*2140*/  SHF.R.U32.HI R5, RZ, R16, R5 ;  /* 0x00000010ff057219 */ /* 0x000fe40000011605 */
[----:B------:R-:W-:Y:S02]  /*2150*/  SEL R19, R0, R19, !P0 ;  /* 0x0000001300137207 */ /* 0x000fe40004000000 */
[----:B------:R-:W-:Y:S02]  /*2160*/  SHF.R.U32.HI R21, RZ, R7, R21 ;  /* 0x00000007ff157219 */ /* 0x000fe40000011615 */
[----:B---3--:R-:W-:-:S02]  /*2170*/  ISETP.NE.AND P1, PT, R17, 0x1, PT ;  /* 0x000000011100780c */ /* 0x008fc40003f25270 */
[----:B------:R-:W-:Y:S02]  /*2180*/  SEL R5, R9, R5, !P0 ;  /* 0x0000000509057207 */ /* 0x000fe40004000000 */
[----:B------:R-:W-:Y:S02]  /*2190*/  SEL R20, R8, R20, !P1 ;  /* 0x0000001408147207 */ /* 0x000fe40004800000 */
[----:B------:R-:W-:Y:S01]  /*21a0*/  SEL R21, R10, R21, !P1 ;  /* 0x000000150a157207 */ /* 0x000fe20004800000 */
[----:B----4-:R-:W-:-:S04]  /*21b0*/  IMAD.HI.U32 R18, R19, R2, RZ ;  /* 0x0000000213127227 */ /* 0x010fc800078e00ff */
        /* <DEDUP_REMOVED lines=10> */
[----:B------:R-:W-:-:S04]  /*2260*/  @!P0 IMAD.HI.U32 R7, R21, R2, RZ ;  /* 0x0000000215078227 */ /* 0x000fc800078e00ff */
[----:B------:R-:W-:Y:S01]  /*2270*/  IMAD.MOV R2, RZ, RZ, -R6 ;  /* 0x000000ffff027224 */ /* 0x000fe200078e0a06 */
[----:B------:R-:W-:Y:S02]  /*2280*/  @!P0 SHF.R.U32.HI R3, RZ, R3, R7 ;  /* 0x00000003ff038219 */ /* 0x000fe40000011607 */
[----:B------:R-:W-:Y:S01]  /*2290*/  IADD3 R7, PT, PT, -R5, RZ, RZ ;  /* 0x000000ff05077210 */ /* 0x000fe20007ffe1ff */
[----:B------:R-:W-:Y:S01]  /*22a0*/  IMAD R2, R22, R2, R5 ;  /* 0x0000000216027224 */ /* 0x000fe200078e0205 */
        /* <DEDUP_REMOVED lines=10> */
.L_x_34:
[----:B------:R-:W1:Y:S02]  /*2350*/  LDCU UR8, c[0x0][0xb30] ;  /* 0x00016600ff0877ac */ /* 0x000e640008000800 */
[----:B-1----:R-:W-:-:S09]  /*2360*/  UISETP.NE.AND UP0, UPT, UR8, 0x1, UPT ;  /* 0x000000010800788c */ /* 0x002fd2000bf05270 */
[----:B------:R-:W-:Y:S05]  /*2370*/  BRA.U UP0, `(.L_x_35) ;  /* 0x0000000100407547 */ /* 0x000fea000b800000 */
[----:B------:R-:W1:Y:S08]  /*2380*/  LDC.64 R4, c[0x0][0xb10] ;  /* 0x0002c400ff047b82 */ /* 0x000e700000000a00 */
[----:B------:R-:W2:Y:S08]  /*2390*/  LDC.64 R2, c[0x0][0xb18] ;  /* 0x0002c600ff027b82 */ /* 0x000eb00000000a00 */
[----:B------:R-:W3:Y:S08]  /*23a0*/  LDC R6, c[0x0][0xb20] ;  /* 0x0002c800ff067b82 */ /* 0x000ef00000000800 */
[----:B------:R-:W4:Y:S01]  /*23b0*/  LDC R7, c[0x0][0xb0c] ;  /* 0x0002c300ff077b82 */ /* 0x000f220000000800 */
[----:B-1----:R-:W-:-:S05]  /*23c0*/  IMAD.HI.U32 R4, R10, R4, RZ ;  /* 0x000000040a047227 */ /* 0x002fca00078e00ff */
[----:B------:R-:W-:Y:S01]  /*23d0*/  SHF.R.U32.HI R4, RZ, R5, R4 ;  /* 0x00000005ff047219 */ /* 0x000fe20000011604 */
[----:B--2---:R-:W-:Y:S01]  /*23e0*/  IMAD.HI.U32 R3, R9, R3, RZ ;  /* 0x0000000309037227 */ /* 0x004fe200078e00ff */
[----:B------:R-:W-:-:S04]  /*23f0*/  ISETP.NE.AND P0, PT, R2, 0x1, PT ;  /* 0x000000010200780c */ /* 0x000fc80003f05270 */
[----:B---3--:R-:W-:-:S04]  /*2400*/  SHF.R.U32.HI R3, RZ, R6, R3 ;  /* 0x00000006ff037219 */ /* 0x008fc80000011603 */
[----:B------:R-:W-:Y:S02]  /*2410*/  SEL R3, R9, R3, !P0 ;  /* 0x0000000309037207 */ /* 0x000fe40004000000 */
[----:B----4-:R-:W-:-:S04]  /*2420*/  ISETP.NE.AND P1, PT, R7, 0x1, PT ;  /* 0x000000010700780c */ /* 0x010fc80003f25270 */
[----:B------:R-:W-:-:S05]  /*2430*/  SEL R4, R10, R4, !P1 ;  /* 0x000000040a047207 */ /* 0x000fca0004800000 */
[----:B------:R-:W-:Y:S02]  /*2440*/  IMAD.IADD R5, R3, 0x1, -R4 ;  /* 0x0000000103057824 */ /* 0x000fe400078e0a04 */
[----:B------:R-:W-:Y:S02]  /*2450*/  IMAD.IADD R3, R4, 0x1, -R3 ;  /* 0x0000000104037824 */ /* 0x000fe400078e0a03 */
[----:B------:R-:W-:Y:S02]  /*2460*/  IMAD R10, R5, R7, R10 ;  /* 0x00000007050a7224 */ /* 0x000fe400078e020a */
[----:B------:R-:W-:-:S07]  /*2470*/  IMAD R9, R3, R2, R9 ;  /* 0x0000000203097224 */ /* 0x000fce00078e0209 */
.L_x_35:
[----:B------:R-:W-:Y:S01]  /*2480*/  VIADD R14, R14, 0x1 ;  /* 0x000000010e0e7836 */ /* 0x000fe20000000000 */
[----:B------:R-:W-:Y:S01]  /*2490*/  PLOP3.LUT P1, PT, PT, PT, PT, 0x80, 0x8 ;  /* 0x000000000008781c */ /* 0x000fe20003f2f070 */
[----:B------:R-:W-:Y:S02]  /*24a0*/  IMAD.IADD R48, R10, 0x1, R46 ;  /* 0x000000010a307824 */ /* 0x000fe400078e022e */
[----:B------:R-:W-:Y:S01]  /*24b0*/  IMAD.IADD R47, R9, 0x1, R31 ;  /* 0x00000001092f7824 */ /* 0x000fe200078e021f */
[----:B------:R-:W-:-:S04]  /*24c0*/  ISETP.NE.AND P0, PT, R14, 0x2, PT ;  /* 0x000000020e00780c */ /* 0x000fc80003f05270 */
[----:B------:R-:W-:Y:S02]  /*24d0*/  SEL R2, RZ, 0x1, P0 ;  /* 0x00000001ff027807 */ /* 0x000fe40000000000 */
[----:B------:R-:W-:Y:S02]  /*24e0*/  SEL R14, R14, RZ, P0 ;  /* 0x000000ff0e0e7207 */ /* 0x000fe40000000000 */
[----:B------:R-:W-:Y:S01]  /*24f0*/  LOP3.LUT R13, R13, R2, RZ, 0x3c, !PT ;  /* 0x000000020d0d7212 */ /* 0x000fe200078e3cff */
[----:B------:R-:W-:Y:S06]  /*2500*/  @P2 BRA `(.L_x_36) ;  /* 0xfffffff000982947 */ /* 0x000fec000383ffff */
[----:B------:R-:W-:Y:S01]  /*2510*/  UIADD3 UR4, UPT, UPT, UR4, 0xb0, URZ ;  /* 0x000000b004047890 */ /* 0x000fe2000fffe0ff */
[----:B------:R-:W-:-:S03]  /*2520*/  SHF.L.U32 R2, R15, 0x1f, RZ ;  /* 0x0000001f0f027819 */ /* 0x000fc600000006ff */
[----:B------:R-:W-:-:S09]  /*2530*/  ULEA UR5, UR6, UR4, 0x3 ;  /* 0x0000000406057291 */ /* 0x000fd2000f8e18ff */
[----:B------:R-:W1:Y:S02]  /*2540*/  SYNCS.PHASECHK.TRANS64.TRYWAIT P0, [UR5], R2 ;  /* 0x00000002ff0075a7 */ /* 0x000e640008001105 */
[----:B-1----:R-:W-:Y:S05]  /*2550*/  @!P0 BRA `(.L_x_37) ;  /* 0x00000044009c8947 */ /* 0x002fea0003800000 */
.L_x_126:
[----:B------:R-:W-:-:S04]  /*2560*/  UIADD3 UR6, UPT, UPT, UR6, 0x1, URZ ;  /* 0x0000000106067890 */ /* 0x000fc8000fffe0ff */
[----:B------:R-:W-:-:S04]  /*2570*/  UISETP.NE.AND UP0, UPT, UR6, 0x16, UPT ;  /* 0x000000160600788c */ /* 0x000fc8000bf05270 */
[----:B------:R-:W-:Y:S02]  /*2580*/  USEL UR7, URZ, 0x1, UP0 ;  /* 0x00000001ff077887 */ /* 0x000fe40008000000 */
[----:B------:R-:W-:-:S04]  /*2590*/  USEL UR6, UR6, URZ, UP0 ;  /* 0x000000ff06067287 */ /* 0x000fc80008000000 */
[----:B------:R-:W-:Y:S01]  /*25a0*/  ULEA UR5, UR6, UR4, 0x3 ;  /* 0x0000000406057291 */ /* 0x000fe2000f8e18ff */
[----:B-1----:R-:W-:-:S04]  /*25b0*/  LOP3.LUT R2, R15, UR7, RZ, 0x3c, !PT ;  /* 0x000000070f027c12 */ /* 0x002fc8000f8e3cff */
[----:B------:R-:W-:-:S04]  /*25c0*/  SHF.L.U32 R3, R2, 0x1f, RZ ;  /* 0x0000001f02037819 */ /* 0x000fc800000006ff */
[----:B------:R-:W1:Y:S02]  /*25d0*/  SYNCS.PHASECHK.TRANS64.TRYWAIT P0, [UR5], R3 ;  /* 0x00000003ff0075a7 */ /* 0x000e640008001105 */
[----:B-1----:R-:W-:Y:S05]  /*25e0*/  @!P0 BRA `(.L_x_38) ;  /* 0x0000004400908947 */ /* 0x002fea0003800000 */
.L_x_128:
[----:B------:R-:W-:-:S04]  /*25f0*/  UIADD3 UR6, UPT, UPT, UR6, 0x1, URZ ;  /* 0x0000000106067890 */ /* 0x000fc8000fffe0ff */
[----:B------:R-:W-:-:S04]  /*2600*/  UISETP.NE.AND UP0, UPT, UR6, 0x16, UPT ;  /* 0x000000160600788c */ /* 0x000fc8000bf05270 */
[----:B------:R-:W-:Y:S02]  /*2610*/  USEL UR7, URZ, 0x1, UP0 ;  /* 0x00000001ff077887 */ /* 0x000fe40008000000 */
[----:B------:R-:W-:-:S04]  /*2620*/  USEL UR6, UR6, URZ, UP0 ;  /* 0x000000ff06067287 */ /* 0x000fc80008000000 */
[----:B------:R-:W-:Y:S01]  /*2630*/  ULEA UR5, UR6, UR4, 0x3 ;  /* 0x0000000406057291 */ /* 0x000fe2000f8e18ff */
[----:B------:R-:W-:-:S04]  /*2640*/  LOP3.LUT R2, R2, UR7, RZ, 0x3c, !PT ;  /* 0x0000000702027c12 */ /* 0x000fc8000f8e3cff */
[----:B-1----:R-:W-:-:S04]  /*2650*/  SHF.L.U32 R3, R2, 0x1f, RZ ;  /* 0x0000001f02037819 */ /* 0x002fc800000006ff */
[----:B------:R-:W1:Y:S02]  /*2660*/  SYNCS.PHASECHK.TRANS64.TRYWAIT P0, [UR5], R3 ;  /* 0x00000003ff0075a7 */ /* 0x000e640008001105 */
[----:B-1----:R-:W-:Y:S05]  /*2670*/  @!P0 BRA `(.L_x_39) ;  /* 0x0000004400848947 */ /* 0x002fea0003800000 */
.L_x_130:
        /* <DEDUP_REMOVED lines=9> */
.L_x_132:
        /* <DEDUP_REMOVED lines=9> */
.L_x_134:
        /* <DEDUP_REMOVED lines=9> */
.L_x_136:
        /* <DEDUP_REMOVED lines=9> */
.L_x_138:
        /* <DEDUP_REMOVED lines=9> */
.L_x_140:
        /* <DEDUP_REMOVED lines=9> */
.L_x_142:
        /* <DEDUP_REMOVED lines=9> */
.L_x_144:
        /* <DEDUP_REMOVED lines=9> */
.L_x_146:
        /* <DEDUP_REMOVED lines=9> */
.L_x_148:
        /* <DEDUP_REMOVED lines=9> */
.L_x_150:
        /* <DEDUP_REMOVED lines=9> */
.L_x_152:
        /* <DEDUP_REMOVED lines=9> */
.L_x_154:
        /* <DEDUP_REMOVED lines=9> */
.L_x_156:
        /* <DEDUP_REMOVED lines=9> */
.L_x_158:
        /* <DEDUP_REMOVED lines=9> */
.L_x_160:
        /* <DEDUP_REMOVED lines=9> */
.L_x_162:
        /* <DEDUP_REMOVED lines=9> */
.L_x_164:
        /* <DEDUP_REMOVED lines=9> */
.L_x_166:
[----:B------:R-:W-:-:S04]  /*30a0*/  UIADD3 UR6, UPT, UPT, UR6, 0x1, URZ ;  /* 0x0000000106067890 */ /* 0x000fc8000fffe0ff */
[----:B------:R-:W-:-:S04]  /*30b0*/  UISETP.NE.AND UP0, UPT, UR6, 0x16, UPT ;  /* 0x000000160600788c */ /* 0x000fc8000bf05270 */
[----:B------:R-:W-:Y:S02]  /*30c0*/  USEL UR5, URZ, 0x1, UP0 ;  /* 0x00000001ff057887 */ /* 0x000fe40008000000 */
[----:B------:R-:W-:-:S04]  /*30d0*/  USEL UR6, UR6, URZ, UP0 ;  /* 0x000000ff06067287 */ /* 0x000fc80008000000 */
[----:B------:R-:W-:Y:S01]  /*30e0*/  ULEA UR6, UR6, UR4, 0x3 ;  /* 0x0000000406067291 */ /* 0x000fe2000f8e18ff */
[----:B------:R-:W-:-:S04]  /*30f0*/  LOP3.LUT R2, R2, UR5, RZ, 0x3c, !PT ;  /* 0x0000000502027c12 */ /* 0x000fc8000f8e3cff */
[----:B------:R-:W-:Y:S01]  /*3100*/  SHF.L.U32 R2, R2, 0x1f, RZ ;  /* 0x0000001f02027819 */ /* 0x000fe200000006ff */
[----:B-1--4-:R-:W-:-:S07]  /*3110*/  IMAD.U32 R0, RZ, RZ, UR6 ;  /* 0x00000006ff007e24 */ /* 0x012fce000f8e00ff */
.L_x_58:
[----:B-1----:R1:W2:Y:S02]  /*3120*/  SYNCS.PHASECHK.TRANS64.TRYWAIT P0, [R0+URZ], R2 ;  /* 0x00000002000075a7 */ /* 0x0022a400080011ff */
[----:B--2---:R-:W-:Y:S05]  /*3130*/  @!P0 NANOSLEEP.SYNCS 0x989680 ;  /* 0x009896800000895d */ /* 0x004fea0003900000 */
[----:B------:R-:W2:Y:S02]  /*3140*/  @!P0 SYNCS.PHASECHK.TRANS64 P0, [R0+URZ], R2 ;  /* 0x00000002000085a7 */ /* 0x000ea400080010ff */
[----:B--2---:R-:W-:Y:S05]  /*3150*/  @P0 EXIT ;  /* 0x000000000000094d */ /* 0x004fea0003800000 */
[----:B------:R-:W-:Y:S05]  /*3160*/  BRA `(.L_x_58) ;  /* 0xfffffffc00ec7947 */ /* 0x000fea000383ffff */
.L_x_18:
[----:B------:R-:W-:-:S04]  /*3170*/  UISETP.NE.AND UP1, UPT, UR37, URZ, UPT ;  /* 0x000000ff2500728c */ /* 0x000fc8000bf25270 */
[----:B------:R-:W-:-:S09]  /*3180*/  UISETP.NE.OR UP1, UPT, UR8, 0x1, UP1 ;  /* 0x000000010800788c */ /* 0x000fd20008f25670 */
[----:B------:R-:W-:Y:S05]  /*3190*/  BRA.U UP1, `(.L_x_59) ;  /* 0x0000000501487547 */ /* 0x000fea000b800000 */
[----:B------:R-:W-:Y:S01]  /*31a0*/  ISETP.NE.AND P2, PT, R2, RZ, PT ;  /* 0x000000ff0200720c */ /* 0x000fe20003f45270 */
[----:B------:R-:W-:Y:S01]  /*31b0*/  IMAD.MOV.U32 R12, RZ, RZ, 0x1 ;  /* 0x00000001ff0c7424 */ /* 0x000fe200078e00ff */
[----:B------:R-:W-:Y:S02]  /*31c0*/  CS2R R10, SRZ ;  /* 0x00000000000a7805 */ /* 0x000fe4000001ff00 */
[----:B------:R-:W-:Y:S01]  /*31d0*/  CS2R R8, SRZ ;  /* 0x0000000000087805 */ /* 0x000fe2000001ff00 */
[----:B------:R-:W-:Y:S01]  /*31e0*/  UMOV UR4, 0x400 ;  /* 0x0000040000047882 */ /* 0x000fe20000000000 */
[----:B------:R-:W-:Y:S01]  /*31f0*/  UMOV UR6, URZ ;  /* 0x000000ff00067c82 */ /* 0x000fe20008000000 */
[----:B------:R-:W-:-:S12]  /*3200*/  ULEA UR37, UR37, UR4, 0x18 ;  /* 0x0000000425257291 */ /* 0x000fd8000f8ec0ff */
.L_x_63:
[----:B------:R-:W-:Y:S02]  /*3210*/  LEA R0, R8, UR37, 0x3 ;  /* 0x0000002508007c11 */ /* 0x000fe4000f8e18ff */
[----:B------:R-:W-:-:S03]  /*3220*/  SHF.L.U32 R4, R9, 0x1f, RZ ;  /* 0x0000001f09047819 */ /* 0x000fc600000006ff */
[----:B------:R-:W-:Y:S01]  /*3230*/  VIADD R5, R0, 0x200 ;  /* 0x0000020000057836 */ /* 0x000fe20000000000 */
[----:B------:R-:W1:Y:S02]  /*3240*/  SYNCS.PHASECHK.TRANS64.TRYWAIT P0, [R0+URZ+0x1f0], R4 ;  /* 0x0001f004000075a7 */ /* 0x000e6400080011ff */
[----:B-1----:R-:W-:Y:S05]  /*3250*/  @!P0 BRA `(.L_x_60) ;  /* 0x0000004000548947 */ /* 0x002fea0003800000 */
.L_x_167:
[----:B------:R-:W-:Y:S01]  /*3260*/  ULEA UR5, UR6, UR37, 0x3 ;  /* 0x0000002506057291 */ /* 0x000fe2000f8e18ff */
[----:B-1----:R-:W-:Y:S01]  /*3270*/  PRMT R0, RZ, 0x654, R5 ;  /* 0x00000654ff007816 */ /* 0x002fe20000000005 */
[----:B------:R-:W-:Y:S01]  /*3280*/  @!P2 IMAD.MOV.U32 R4, RZ, RZ, 0x10 ;  /* 0x00000010ff04a424 */ /* 0x000fe200078e00ff */
[----:B------:R-:W-:Y:S01]  /*3290*/  SHF.L.U32 R5, R12, 0x1f, RZ ;  /* 0x0000001f0c057819 */ /* 0x000fe200000006ff */
[----:B------:R-:W-:Y:S01]  /*32a0*/  UIADD3 UR4, UPT, UPT, UR5, 0x190, URZ ;  /* 0x0000019005047890 */ /* 0x000fe2000fffe0ff */
[----:B------:R1:W-:Y:S05]  /*32b0*/  SYNCS.ARRIVE.TRANS64.RED.A1T0 RZ, [R0+URZ], RZ ;  /* 0x000000ff00ff79a7 */ /* 0x0003ea00081004ff */
[----:B------:R-:W-:Y:S01]  /*32c0*/  IMAD.U32 R6, RZ, RZ, UR4 ;  /* 0x00000004ff067e24 */ /* 0x000fe2000f8e00ff */
[----:B------:R-:W2:Y:S04]  /*32d0*/  SYNCS.PHASECHK.TRANS64.TRYWAIT P0, [UR5+0x1a0], R5 ;  /* 0x0001a005ff0075a7 */ /* 0x000ea80008001105 */
[----:B------:R-:W-:Y:S01]  /*32e0*/  PRMT R6, R2, 0x654, R6 ;  /* 0x0000065402067816 */ /* 0x000fe20000000006 */
[----:B-12---:R-:W-:Y:S06]  /*32f0*/  @!P0 BRA `(.L_x_61) ;  /* 0x0000004000408947 */ /* 0x006fec0003800000 */
.L_x_169:
[----:B------:R-:W-:Y:S01]  /*3300*/  ULEA UR4, UR6, UR37, 0x4 ;  /* 0x0000002506047291 */ /* 0x000fe2000f8e20ff */
[----:B------:R-:W-:Y:S01]  /*3310*/  SEL R3, R6, R3, !P2 ;  /* 0x0000000306037207 */ /* 0x000fe20005000000 */
[----:B------:R-:W-:Y:S01]  /*3320*/  UIADD3 UR5, UPT, UPT, UR5, 0x190, URZ ;  /* 0x0000019005057890 */ /* 0x000fe2000fffe0ff */
[----:B-1----:R-:W-:Y:S01]  /*3330*/  LEA R0, R11, UR37, 0x3 ;  /* 0x000000250b007c11 */ /* 0x002fe2000f8e18ff */
[----:B------:R-:W-:Y:S01]  /*3340*/  UIADD3 UR4, UPT, UPT, UR4, 0x220, URZ ;  /* 0x0000022004047890 */ /* 0x000fe2000fffe0ff */
[----:B------:R1:W-:Y:S01]  /*3350*/  @!P2 SYNCS.ARRIVE.TRANS64.RED RZ, [R3+URZ], R4 ;  /* 0x0000000403ffa9a7 */ /* 0x0003e200080004ff */
[----:B------:R-:W-:Y:S01]  /*3360*/  UIADD3 UR6, UPT, UPT, UR6, 0x1, URZ ;  /* 0x0000000106067890 */ /* 0x000fe2000fffe0ff */
[----:B------:R-:W-:-:S03]  /*3370*/  VIADD R8, R8, 0x1 ;  /* 0x0000000108087836 */ /* 0x000fc60000000000 */
[----:B------:R-:W-:Y:S02]  /*3380*/  UISETP.NE.AND UP0, UPT, UR6, 0x2, UPT ;  /* 0x000000020600788c */ /* 0x000fe4000bf05270 */
[----:B------:R-:W-:Y:S01]  /*3390*/  ISETP.NE.AND P0, PT, R8, 0x2, PT ;  /* 0x000000020800780c */ /* 0x000fe20003f05270 */
[----:B------:R-:W-:Y:S06]  /*33a0*/  UGETNEXTWORKID.BROADCAST [UR4], [UR5] ;  /* 0x00000000040073ca */ /* 0x000fec0008000100 */
[----:B------:R-:W-:Y:S02]  /*33b0*/  USEL UR4, URZ, 0x1, UP0 ;  /* 0x00000001ff047887 */ /* 0x000fe40008000000 */
[----:B------:R-:W-:-:S04]  /*33c0*/  USEL UR6, UR6, URZ, UP0 ;  /* 0x000000ff06067287 */ /* 0x000fc80008000000 */
[----:B------:R-:W-:Y:S02]  /*33d0*/  LOP3.LUT R12, R12, UR4, RZ, 0x3c, !PT ;  /* 0x000000040c0c7c12 */ /* 0x000fe4000f8e3cff */
[----:B-1----:R-:W-:-:S04]  /*33e0*/  SHF.L.U32 R4, R10, 0x1f, RZ ;  /* 0x0000001f0a047819 */ /* 0x002fc800000006ff */
[----:B------:R-:W1:Y:S02]  /*33f0*/  SYNCS.PHASECHK.TRANS64.TRYWAIT P1, [R0+URZ+0x190], R4 ;  /* 0x00019004000075a7 */ /* 0x000e6400080211ff */
[----:B-1----:R-:W-:Y:S05]  /*3400*/  @!P1 BRA `(.L_x_62) ;  /* 0x0000004000149947 */ /* 0x002fea0003800000 */
.L_x_170:
[C---:B-1----:R-:W-:Y:S01]  /*3410*/  LEA R4, R11.reuse, UR37, 0x4 ;  /* 0x000000250b047c11 */ /* 0x042fe2000f8e20ff */
[----:B------:R-:W-:Y:S01]  /*3420*/  VIADD R0, R0, 0x1a0 ;  /* 0x000001a000007836 */ /* 0x000fe20000000000 */
[----:B------:R-:W-:Y:S01]  /*3430*/  SEL R8, R8, RZ, P0 ;  /* 0x000000ff08087207 */ /* 0x000fe20000000000 */
[----:B------:R-:W-:-:S03]  /*3440*/  VIADD R11, R11, 0x1 ;  /* 0x000000010b0b7836 */ /* 0x000fc60000000000 */
[----:B------:R-:W1:Y:S01]  /*3450*/  LDS.128 R4, [R4+0x220] ;  /* 0x0002200004047984 */ /* 0x000e620000000c00 */
[----:B------:R-:W-:Y:S02]  /*3460*/  PRMT R0, RZ, 0x654, R0 ;  /* 0x00000654ff007816 */ /* 0x000fe40000000000 */
[C---:B------:R-:W-:Y:S01]  /*3470*/  ISETP.NE.AND P1, PT, R11.reuse, 0x2, PT ;  /* 0x000000020b00780c */ /* 0x040fe20003f25270 */
[----:B------:R-:W-:Y:S01]  /*3480*/  @!PT LDS RZ, [RZ] ;  /* 0x00000000fffff984 */ /* 0x000fe20000000800 */
[----:B------:R-:W-:Y:S01]  /*3490*/  @!PT LDS RZ, [RZ] ;  /* 0x00000000fffff984 */ /* 0x000fe20000000800 */
[----:B------:R-:W-:Y:S01]  /*34a0*/  @!PT LDS RZ, [RZ] ;  /* 0x00000000fffff984 */ /* 0x000fe20000000800 */
[----:B------:R-:W-:Y:S01]  /*34b0*/  @!PT LDS RZ, [RZ] ;  /* 0x00000000fffff984 */ /* 0x000fe20000000800 */
[----:B------:R2:W-:Y:S06]  /*34c0*/  MEMBAR.ALL.CTA ;  /* 0x0000000000007992 */ /* 0x0005ec0000008000 */
[----:B--2---:R-:W2:Y:S01]  /*34d0*/  FENCE.VIEW.ASYNC.S ;  /* 0x00000000000073c6 */ /* 0x004ea20000000000 */
[----:B------:R-:W-:Y:S01]  /*34e0*/  SEL R11, R11, RZ, P1 ;  /* 0x000000ff0b0b7207 */ /* 0x000fe20000800000 */
[----:B--2---:R2:W-:Y:S01]  /*34f0*/  SYNCS.ARRIVE.TRANS64.RED.A1T0 RZ, [R0+URZ], RZ ;  /* 0x000000ff00ff79a7 */ /* 0x0045e200081004ff */
[----:B-1----:R-:W-:-:S02]  /*3500*/  LOP3.LUT P3, RZ, R6, 0x1, RZ, 0xc0, !PT ;  /* 0x0000000106ff7812 */ /* 0x002fc4000786c0ff */
[----:B------:R-:W-:-:S04]  /*3510*/  SEL R4, RZ, 0x1, P1 ;  /* 0x00000001ff047807 */ /* 0x000fc80000800000 */
[----:B------:R-:W-:Y:S02]  /*3520*/  LOP3.LUT R10, R10, R4, RZ, 0x3c, !PT ;  /* 0x000000040a0a7212 */ /* 0x000fe400078e3cff */
[----:B--2---:R-:W-:-:S04]  /*3530*/  SEL R0, RZ, 0x1, P0 ;  /* 0x00000001ff007807 */ /* 0x004fc80000000000 */
[----:B------:R-:W-:Y:S01]  /*3540*/  LOP3.LUT R9, R9, R0, RZ, 0x3c, !PT ;  /* 0x0000000009097212 */ /* 0x000fe200078e3cff */
[----:B------:R-:W-:Y:S06]  /*3550*/  @P3 BRA `(.L_x_63) ;  /* 0xfffffffc002c3947 */ /* 0x000fec000383ffff */
[----:B------:R-:W-:Y:S01]  /*3560*/  ULEA UR5, UR6, UR37, 0x3 ;  /* 0x0000002506057291 */ /* 0x000fe2000f8e18ff */
[----:B------:R-:W-:-:S08]  /*3570*/  SHF.L.U32 R2, R12, 0x1f, RZ ;  /* 0x0000001f0c027819 */ /* 0x000fd000000006ff */
[----:B------:R-:W1:Y:S02]  /*3580*/  SYNCS.PHASECHK.TRANS64 P0, [UR5+0x1a0], R2 ;  /* 0x0001a002ff0075a7 */ /* 0x000e640008001005 */
[----:B-1----:R-:W-:Y:S05]  /*3590*/  @P0 BRA `(.L_x_64) ;  /* 0x0000000000080947 */ /* 0x002fea0003800000 */
[----:B------:R-:W1:Y:S02]  /*35a0*/  SYNCS.PHASECHK.TRANS64.TRYWAIT P0, [UR5+0x1a0], R2 ;  /* 0x0001a002ff0075a7 */ /* 0x000e640008001105 */
[----:B-1----:R-:W-:Y:S05]  /*35b0*/  @!P0 BRA `(.L_x_65) ;  /* 0x0000003c00bc8947 */ /* 0x002fea0003800000 */
.L_x_64:
[----:B------:R-:W-:-:S04]  /*35c0*/  UIADD3 UR4, UPT, UPT, UR6, 0x1, URZ ;  /* 0x0000000106047890 */ /* 0x000fc8000fffe0ff */
[----:B------:R-:W-:-:S04]  /*35d0*/  UISETP.NE.AND UP0, UPT, UR4, 0x2, UPT ;  /* 0x000000020400788c */ /* 0x000fc8000bf05270 */
[----:B------:R-:W-:Y:S02]  /*35e0*/  USEL UR7, URZ, 0x1, UP0 ;  /* 0x00000001ff077887 */ /* 0x000fe40008000000 */
[----:B------:R-:W-:-:S04]  /*35f0*/  USEL UR4, UR4, URZ, UP0 ;  /* 0x000000ff04047287 */ /* 0x000fc80008000000 */
[----:B------:R-:W-:Y:S01]  /*3600*/  ULEA UR4, UR4, UR37, 0x3 ;  /* 0x0000002504047291 */ /* 0x000fe2000f8e18ff */
[----:B-1----:R-:W-:-:S04]  /*3610*/  LOP3.LUT R2, R12, UR7, RZ, 0x3c, !PT ;  /* 0x000000070c027c12 */ /* 0x002fc8000f8e3cff */
[----:B------:R-:W-:-:S04]  /*3620*/  SHF.L.U32 R0, R2, 0x1f, RZ ;  /* 0x0000001f02007819 */ /* 0x000fc800000006ff */
[----:B------:R-:W1:Y:S02]  /*3630*/  SYNCS.PHASECHK.TRANS64 P0, [UR4+0x1a0], R0 ;  /* 0x0001a000ff0075a7 */ /* 0x000e640008001004 */
[----:B-1----:R-:W-:Y:S05]  /*3640*/  @P0 EXIT ;  /* 0x000000000000094d */ /* 0x002fea0003800000 */
[----:B------:R-:W-:Y:S02]  /*3650*/  SHF.L.U32 R2, R2, 0x1f, RZ ;  /* 0x0000001f02027819 */ /* 0x000fe400000006ff */
[----:B------:R-:W-:-:S07]  /*3660*/  MOV R0, UR4 ;  /* 0x0000000400007c02 */ /* 0x000fce0008000f00 */
.L_x_66:
[----:B-1----:R1:W2:Y:S02]  /*3670*/  SYNCS.PHASECHK.TRANS64.TRYWAIT P0, [R0+URZ+0x1a0], R2 ;  /* 0x0001a002000075a7 */ /* 0x0022a400080011ff */
[----:B--2---:R-:W-:Y:S05]  /*3680*/  @!P0 NANOSLEEP.SYNCS 0x989680 ;  /* 0x009896800000895d */ /* 0x004fea0003900000 */
[----:B------:R-:W2:Y:S02]  /*3690*/  @!P0 SYNCS.PHASECHK.TRANS64 P0, [R0+URZ+0x1a0], R2 ;  /* 0x0001a002000085a7 */ /* 0x000ea400080010ff */
[----:B--2---:R-:W-:Y:S05]  /*36a0*/  @P0 EXIT ;  /* 0x000000000000094d */ /* 0x004fea0003800000 */
[----:B------:R-:W-:Y:S05]  /*36b0*/  BRA `(.L_x_66) ;  /* 0xfffffffc00ec7947 */ /* 0x000fea000383ffff */
.L_x_59:
[----:B------:R-:W-:-:S09]  /*36c0*/  UISETP.NE.AND UP1, UPT, UR8, URZ, UPT ;  /* 0x000000ff0800728c */ /* 0x000fd2000bf25270 */
[----:B------:R-:W-:Y:S05]  /*36d0*/  BRA.U UP1, `(.L_x_67) ;  /* 0x0000000d01cc7547 */ /* 0x000fea000b800000 */
[----:B------:R-:W-:Y:S01]  /*36e0*/  UMOV UR4, 0x40 ;  /* 0x0000004000047882 */ /* 0x000fe20000000000 */
[----:B------:R-:W-:Y:S01]  /*36f0*/  NOP ;  /* 0x0000000000007918 */ /* 0x000fe20000000000 */
[----:B------:R-:W-:Y:S01]  /*3700*/  ULEA UR4, UR37, UR4, 0x18 ;  /* 0x0000000425047291 */ /* 0x000fe2000f8ec0ff */
[----:B------:R-:W-:Y:S02]  /*3710*/  UMOV UR5, 0x400 ;  /* 0x0000040000057882 */ /* 0x000fe40000000000 */
[----:B------:R-:W-:-:S06]  /*3720*/  ULEA UR37, UR37, UR5, 0x18 ;  /* 0x0000000525257291 */ /* 0x000fcc000f8ec0ff */
[----:B------:R-:W1:Y:S02]  /*3730*/  LDS.U8 R0, [UR4+0x1c] ;  /* 0x00001c04ff007984 */ /* 0x000e640008000000 */
[----:B-1----:R-:W-:-:S13]  /*3740*/  ISETP.NE.AND P0, PT, R0, RZ, PT ;  /* 0x000000ff0000720c */ /* 0x002fda0003f05270 */
[----:B------:R-:W-:Y:S05]  /*3750*/  @P0 BRA `(.L_x_68) ;  /* 0x0000000000580947 */ /* 0x000fea0003800000 */
[----:B------:R-:W-:-:S13]  /*3760*/  ELECT P0, URZ, PT ;  /* 0x0000000000ff782f */ /* 0x000fda0003800000 */
[----:B------:R-:W-:Y:S05]  /*3770*/  @!P0 BRA `(.L_x_69) ;  /* 0x0000000000608947 */ /* 0x000fea0003800000 */
[----:B------:R-:W-:Y:S01]  /*3780*/  UMOV UR5, 0x10 ;  /* 0x0000001000057882 */ /* 0x000fe20000000000 */
[----:B------:R-:W-:Y:S01]  /*3790*/  HFMA2 R0, -RZ, RZ, 0, 5.9604644775390625e-08 ;  /* 0x00000001ff007431 */ /* 0x000fe200000001ff */
[----:B------:R-:W-:-:S03]  /*37a0*/  MOV R2, 0xffff ;  /* 0x0000ffff00027802 */ /* 0x000fc60000000f00 */
[----:B------:R-:W-:Y:S04]  /*37b0*/  DEPBAR.LE SB1, 0x36 ;  /* 0x00009d800000791a */ /* 0x000fe80000000000 */
[----:B------:R-:W1:Y:S02]  /*37c0*/  UTCATOMSWS.FIND_AND_SET.ALIGN UP0, UR5, UR5 ;  /* 0x00000005000575e3 */ /* 0x000e640008000800 */
[----:B-1----:R-:W-:Y:S01]  /*37d0*/  MOV R3, UR5 ;  /* 0x0000000500037c02 */ /* 0x002fe20008000f00 */
[----:B------:R-:W-:Y:S06]  /*37e0*/  BRA.U UP0, `(.L_x_70) ;  /* 0x0000000100187547 */ /* 0x000fec000b800000 */
.L_x_71:
[----:B------:R-:W-:Y:S05]  /*37f0*/  NANOSLEEP 0x64 ;  /* 0x000000640000795d */ /* 0x000fea0003800000 */
[----:B------:R-:W-:-:S05]  /*3800*/  UMOV UR5, 0x10 ;  /* 0x0000001000057882 */ /* 0x000fca0000000000 */
[----:B------:R-:W-:Y:S04]  /*3810*/  DEPBAR.LE SB1, 0x36 ;  /* 0x00009d800000791a */ /* 0x000fe80000000000 */
[----:B------:R-:W1:Y:S02]  /*3820*/  UTCATOMSWS.FIND_AND_SET.ALIGN UP0, UR5, UR5 ;  /* 0x00000005000575e3 */ /* 0x000e640008000800 */
[----:B-1----:R-:W-:Y:S01]  /*3830*/  MOV R3, UR5 ;  /* 0x0000000500037c02 */ /* 0x002fe20008000f00 */
[----:B------:R-:W-:Y:S05]  /*3840*/  BRA.U !UP0, `(.L_x_71) ;  /* 0xfffffffd08e87547 */ /* 0x000fea000b83ffff */
.L_x_70:
[-C--:B------:R-:W-:Y:S02]  /*3850*/  SHF.L.U32 R2, R2, R3.reuse, RZ ;  /* 0x0000000302027219 */ /* 0x080fe400000006ff */
[----:B------:R-:W-:Y:S01]  /*3860*/  SHF.L.U32 R0, R0, R3, RZ ;  /* 0x0000000300007219 */ /* 0x000fe200000006ff */
[----:B------:R-:W-:Y:S02]  /*3870*/  IMAD.SHL.U32 R3, R3, 0x20, RZ ;  /* 0x0000002003037824 */ /* 0x000fe400078e00ff */
[----:B------:R1:W-:Y:S04]  /*3880*/  ATOMS.OR RZ, [UR4+0x14], R2 ;  /* 0x00001402ffff798c */ /* 0x0003e8000b000004 */
[----:B------:R1:W-:Y:S04]  /*3890*/  ATOMS.OR RZ, [UR4+0x18], R0 ;  /* 0x00001800ffff798c */ /* 0x0003e8000b000004 */
[----:B------:R1:W-:Y:S01]  /*38a0*/  STS [UR37+0x240], R3 ;  /* 0x00024003ff007988 */ /* 0x0003e20008000825 */
[----:B------:R-:W-:Y:S05]  /*38b0*/  BRA `(.L_x_69) ;  /* 0x0000000000107947 */ /* 0x000fea0003800000 */
.L_x_68:
[----:B------:R-:W-:Y:S02]  /*38c0*/  MOV R0, 0xffffffff ;  /* 0xffffffff00007802 */ /* 0x000fe40000000f00 */
[----:B------:R-:W-:-:S03]  /*38d0*/  MOV R2, 0x3900 ;  /* 0x0000390000027802 */ /* 0x000fc60000000f00 */
[----:B------:R1:W-:Y:S04]  /*38e0*/  STS [UR37+0x240], R0 ;  /* 0x00024000ff007988 */ /* 0x0003e80008000825 */
[----:B-1-3-5:R-:W-:Y:S05]  /*38f0*/  CALL.REL.NOINC `($__internal_1_$__cuda_sm10x_tcgen05_guardrail_trap_phase_invalid_during_alloc) ;  /* 0x00000040004c7944 */ /* 0x02afea0003c00000 */
.L_x_69:
[----:B------:R-:W-:Y:S05]  /*3900*/  WARPSYNC.ALL ;  /* 0x0000000000007948 */ /* 0x000fea0003800000 */
[----:B------:R-:W2:Y:S01]  /*3910*/  S2UR UR5, SR_CgaCtaId ;  /* 0x00000000000579c3 */ /* 0x000ea20000008800 */
[----:B------:R-:W-:Y:S01]  /*3920*/  UMOV UR4, 0x400 ;  /* 0x0000040000047882 */ /* 0x000fe20000000000 */
[----:B------:R-:W-:-:S06]  /*3930*/  NOP ;  /* 0x0000000000007918 */ /* 0x000fcc0000000000 */
[----:B------:R-:W-:Y:S06]  /*3940*/  BAR.ARV 0x6, 0xa0 ;  /* 0x0182800000007b1d */ /* 0x000fec0000002000 */
[----:B------:R-:W4:Y:S01]  /*3950*/  LDCU UR7, c[0x0][0x38c] ;  /* 0x00007180ff0777ac */ /* 0x000f220008000800 */
[----:B------:R-:W-:Y:S01]  /*3960*/  IMAD.MOV.U32 R11, RZ, RZ, 0x1 ;  /* 0x00000001ff0b7424 */ /* 0x000fe200078e00ff */
[----:B------:R-:W-:Y:S01]  /*3970*/  CS2R R8, SRZ ;  /* 0x0000000000087805 */ /* 0x000fe2000001ff00 */
[----:B------:R-:W-:Y:S01]  /*3980*/  IMAD.MOV.U32 R10, RZ, RZ, RZ ;  /* 0x000000ffff0a7224 */ /* 0x000fe200078e00ff */
[----:B------:R-:W3:Y:S01]  /*3990*/  LDCU UR6, c[0x0][0x38c] ;  /* 0x00007180ff0677ac */ /* 0x000ee20008000800 */
[----:B------:R-:W-:Y:S01]  /*39a0*/  UMOV UR15, URZ ;  /* 0x000000ff000f7c82 */ /* 0x000fe20008000000 */
[----:B------:R-:W-:Y:S01]  /*39b0*/  UMOV UR14, URZ ;  /* 0x000000ff000e7c82 */ /* 0x000fe20008000000 */
[----:B--2---:R-:W-:Y:S01]  /*39c0*/  ULEA UR5, UR5, UR4, 0x18 ;  /* 0x0000000405057291 */ /* 0x004fe2000f8ec0ff */
[----:B------:R-:W-:Y:S01]  /*39d0*/  UMOV UR24, 0x0 ;  /* 0x0000000000187882 */ /* 0x000fe20000000000 */
[----:B------:R-:W-:-:S02]  /*39e0*/  UMOV UR25, 0x4040010 ;  /* 0x0404001000197882 */ /* 0x000fc40000000000 */
[----:B------:R-:W-:Y:S02]  /*39f0*/  UIADD3 UR10, UPT, UPT, UR5, 0x1400, URZ ;  /* 0x00001400050a7890 */ /* 0x000fe4000fffe0ff */
[----:B------:R-:W-:Y:S02]  /*3a00*/  UIADD3 UR11, UPT, UPT, UR5, 0x2d400, URZ ;  /* 0x0002d400050b7890 */ /* 0x000fe4000fffe0ff */
[----:B----4-:R-:W-:Y:S01]  /*3a10*/  UIADD3 UR7, UPT, UPT, UR7, 0x3f, URZ ;  /* 0x0000003f07077890 */ /* 0x010fe2000fffe0ff */
[----:B-1----:R-:W1:Y:S01]  /*3a20*/  LDS R0, [UR5+0x240] ;  /* 0x00024005ff007984 */ /* 0x002e620008000800 */
[----:B------:R-:W-:Y:S02]  /*3a30*/  USHF.R.U32.HI UR10, URZ, 0x4, UR10 ;  /* 0x00000004ff0a7899 */ /* 0x000fe4000801160a */
[----:B------:R-:W-:Y:S02]  /*3a40*/  USHF.R.S32.HI UR4, URZ, 0x1f, UR7 ;  /* 0x0000001fff047899 */ /* 0x000fe40008011407 */
[----:B------:R-:W-:-:S02]  /*3a50*/  USHF.R.U32.HI UR11, URZ, 0x4, UR11 ;  /* 0x00000004ff0b7899 */ /* 0x000fc4000801160b */
[----:B------:R-:W-:Y:S02]  /*3a60*/  ULEA.HI UR4, UR4, UR7, URZ, 0x6 ;  /* 0x0000000704047291 */ /* 0x000fe4000f8f30ff */
[----:B------:R-:W-:Y:S02]  /*3a70*/  ULOP3.LUT UR10, UR10, 0x3fff, URZ, 0xc0, !UPT ;  /* 0x00003fff0a0a7892 */ /* 0x000fe4000f8ec0ff */
[----:B------:R-:W-:Y:S02]  /*3a80*/  USHF.R.S32.HI UR4, URZ, 0x6, UR4 ;  /* 0x00000006ff047899 */ /* 0x000fe40008011404 */
[----:B------:R-:W-:Y:S02]  /*3a90*/  ULOP3.LUT UR11, UR11, 0x3fff, URZ, 0xc0, !UPT ;  /* 0x00003fff0b0b7892 */ /* 0x000fe4000f8ec0ff */
[----:B------:R-:W-:Y:S01]  /*3aa0*/  UISETP.LT.AND UP0, UPT, UR4, 0x1, UPT ;  /* 0x000000010400788c */ /* 0x000fe2000bf01270 */
[----:B------:R-:W-:Y:S01]  /*3ab0*/  UMOV UR22, 0x0 ;  /* 0x0000000000167882 */ /* 0x000fe20000000000 */
[----:B------:R-:W-:-:S02]  /*3ac0*/  UMOV UR23, 0x4040010 ;  /* 0x0404001000177882 */ /* 0x000fc40000000000 */
[----:B------:R-:W-:Y:S02]  /*3ad0*/  USEL UR9, UR4, 0x1, !UP0 ;  /* 0x0000000104097887 */ /* 0x000fe4000c000000 */
[----:B------:R-:W-:Y:S02]  /*3ae0*/  ULOP3.LUT UR10, UR10, 0x10000, URZ, 0xfc, !UPT ;  /* 0x000100000a0a7892 */ /* 0x000fe4000f8efcff */
[----:B------:R-:W-:Y:S02]  /*3af0*/  ULOP3.LUT UR11, UR11, 0x10000, URZ, 0xfc, !UPT ;  /* 0x000100000b0b7892 */ /* 0x000fe4000f8efcff */
[----:B------:R-:W-:Y:S02]  /*3b00*/  UIADD3 UR9, UPT, UPT, -UR9, URZ, URZ ;  /* 0x000000ff09097290 */ /* 0x000fe4000fffe1ff */
[----:B---3--:R-:W-:Y:S01]  /*3b10*/  UISETP.GE.AND UP3, UPT, UR6, 0x1, UPT ;  /* 0x000000010600788c */ /* 0x008fe2000bf66270 */
[----:B------:R-:W-:Y:S01]  /*3b20*/  UMOV UR20, 0x0 ;  /* 0x0000000000147882 */ /* 0x000fe20000000000 */
[----:B------:R-:W-:Y:S01]  /*3b30*/  UMOV UR21, 0x4040010 ;  /* 0x0404001000157882 */ /* 0x000fe20000000000 */
[----:B------:R-:W-:Y:S01]  /*3b40*/  UMOV UR18, 0x0 ;  /* 0x0000000000127882 */ /* 0x000fe20000000000 */
[----:B------:R-:W-:Y:S01]  /*3b50*/  UMOV UR19, 0x4040010 ;  /* 0x0404001000137882 */ /* 0x000fe20000000000 */
[----:B-1----:R-:W-:-:S15]  /*3b60*/  R2UR UR16, R0 ;  /* 0x00000000001072ca */ /* 0x002fde00000e0000 */
.L_x_78:
[----:B------:R-:W-:Y:S02]  /*3b70*/  LEA R0, R10, UR5, 0x3 ;  /* 0x000000050a007c11 */ /* 0x000fe4000f8e18ff */
[----:B------:R-:W-:Y:S02]  /*3b80*/  SHF.L.U32 R2, R9, 0x1f, RZ ;  /* 0x0000001f09027819 */ /* 0x000fe400000006ff */
[----:B------:R-:W-:Y:S01]  /*3b90*/  PLOP3.LUT P0, PT, PT, PT, UP3, 0x80, 0x8 ;  /* 0x000000000008781c */ /* 0x000fe20003f0f038 */
[----:B------:R-:W-:Y:S01]  /*3ba0*/  VIADD R3, R0, 0x1a0 ;  /* 0x000001a000037836 */ /* 0x000fe20000000000 */
[----:B-1----:R-:W1:Y:S02]  /*3bb0*/  SYNCS.PHASECHK.TRANS64.TRYWAIT P1, [R0+URZ+0x190], R2 ;  /* 0x00019002000075a7 */ /* 0x002e6400080211ff */
[----:B-1-3--:R-:W-:Y:S09]  /*3bc0*/  @!P1 BRA `(.L_x_72) ;  /* 0x0000003800509947 */ /* 0x00aff20003800000 */
.L_x_172:
[----:B------:R-:W-:Y:S01]  /*3bd0*/  LEA R4, R10, UR5, 0x4 ;  /* 0x000000050a047c11 */ /* 0x000fe2000f8e20ff */
[----:B------:R-:W-:Y:S01]  /*3be0*/  @UP3 ULEA UR6, UR14, UR5, 0x3 ;  /* 0x000000050e063291 */ /* 0x000fe2000f8e18ff */
[----:B------:R-:W-:Y:S01]  /*3bf0*/  PLOP3.LUT P2, PT, PT, PT, PT, 0x80, 0x8 ;  /* 0x000000000008781c */ /* 0x000fe20003f4f070 */
[----:B------:R-:W-:Y:S01]  /*3c00*/  ULEA UR7, UR15, UR5, 0x3 ;  /* 0x000000050f077291 */ /* 0x000fe2000f8e18ff */
[----:B------:R-:W-:Y:S02]  /*3c10*/  PRMT R3, RZ, 0x654, R3 ;  /* 0x00000654ff037816 */ /* 0x000fe40000000003 */
[----:B------:R-:W2:Y:S01]  /*3c20*/  LDS.128 R4, [R4+0x220] ;  /* 0x0002200004047984 */ /* 0x000ea20000000c00 */
[----:B-1----:R-:W-:Y:S02]  /*3c30*/  @P0 SHF.L.U32 R2, R8, 0x1f, RZ ;  /* 0x0000001f08020819 */ /* 0x002fe400000006ff */
[----:B------:R-:W-:Y:S01]  /*3c40*/  SHF.L.U32 R0, R11, 0x1f, RZ ;  /* 0x0000001f0b007819 */ /* 0x000fe200000006ff */
[----:B------:R-:W-:Y:S01]  /*3c50*/  @!PT LDS RZ, [RZ] ;  /* 0x00000000fffff984 */ /* 0x000fe20000000800 */
[----:B------:R-:W-:Y:S01]  /*3c60*/  @!PT LDS RZ, [RZ] ;  /* 0x00000000fffff984 */ /* 0x000fe20000000800 */
[----:B------:R-:W-:Y:S01]  /*3c70*/  @!PT LDS RZ, [RZ] ;  /* 0x00000000fffff984 */ /* 0x000fe20000000800 */
[----:B------:R-:W-:Y:S01]  /*3c80*/  @!PT LDS RZ, [RZ] ;  /* 0x00000000fffff984 */ /* 0x000fe20000000800 */
[----:B------:R1:W-:Y:S06]  /*3c90*/  MEMBAR.ALL.CTA ;  /* 0x0000000000007992 */ /* 0x0003ec0000008000 */
[----:B-1----:R-:W1:Y:S02]  /*3ca0*/  FENCE.VIEW.ASYNC.S ;  /* 0x00000000000073c6 */ /* 0x002e640000000000 */
[----:B-1----:R1:W-:Y:S01]  /*3cb0*/  SYNCS.ARRIVE.TRANS64.RED.A1T0 RZ, [R3+URZ], RZ ;  /* 0x000000ff03ff79a7 */ /* 0x0023e200081004ff */
[----:B------:R1:W3:Y:S01]  /*3cc0*/  @P0 SYNCS.PHASECHK.TRANS64.TRYWAIT P2, [UR6], R2 ;  /* 0x00000002ff0005a7 */ /* 0x0002e20008041106 */
[----:B------:R-:W-:Y:S01]  /*3cd0*/  ULEA.HI UR6, UR15, UR15, URZ, 0x1 ;  /* 0x0000000f0f067291 */ /* 0x000fe2000f8f08ff */
[----:B--2---:R-:W-:-:S03]  /*3ce0*/  LOP3.LUT P1, RZ, R6, 0x1, RZ, 0xc0, !PT ;  /* 0x0000000106ff7812 */ /* 0x004fc6000782c0ff */
[----:B------:R-:W-:Y:S02]  /*3cf0*/  USHF.L.U32 UR8, UR6, 0x3, URZ ;  /* 0x0000000306087899 */ /* 0x000fe400080006ff */
[----:B------:R-:W-:Y:S02]  /*3d00*/  ULOP3.LUT UR6, UR6, 0xffe, URZ, 0xc0, !UPT ;  /* 0x00000ffe06067892 */ /* 0x000fe4000f8ec0ff */
[----:B------:R-:W-:Y:S02]  /*3d10*/  ULOP3.LUT UR8, UR8, 0xfffffff0, URZ, 0xc0, !UPT ;  /* 0xfffffff008087892 */ /* 0x000fe4000f8ec0ff */
[----:B------:R-:W-:Y:S02]  /*3d20*/  UIADD3 UR6, UPT, UPT, -UR6, UR15, URZ ;  /* 0x0000000f06067290 */ /* 0x000fe4000fffe1ff */
[----:B------:R-:W-:Y:S01]  /*3d30*/  UIADD3 UR8, UPT, UPT, UR16, UR8, URZ ;  /* 0x0000000810087290 */ /* 0x000fe2000fffe0ff */
[----:B------:R-:W2:Y:S03]  /*3d40*/  SYNCS.PHASECHK.TRANS64.TRYWAIT P0, [UR7+0x1d0], R0 ;  /* 0x0001d000ff0075a7 */ /* 0x000ea60008001107 */
[----:B------:R-:W-:Y:S01]  /*3d50*/  ULEA UR8, UR6, UR8, 0x14 ;  /* 0x0000000806087291 */ /* 0x000fe2000f8ea0ff */
[----:B-123--:R-:W-:Y:S11]  /*3d60*/  @!P0 BRA `(.L_x_73) ;  /* 0x0000003400fc8947 */ /* 0x00eff60003800000 */
.L_x_174:
[----:B------:R-:W-:Y:S01]  /*3d70*/  IADD3 R10, PT, PT, R10, 0x1, RZ ;  /* 0x000000010a0a7810 */ /* 0x000fe20007ffe0ff */
[----:B------:R-:W-:Y:S06]  /*3d80*/  BRA.U !UP3, `(.L_x_74) ;  /* 0x000000010bc07547 */ /* 0x000fec000b800000 */
[----:B------:R-:W-:Y:S01]  /*3d90*/  UPLOP3.LUT UP4, UPT, UPT, UPT, UPT, 0x40, 0x4 ;  /* 0x000000000004789c */ /* 0x000fe20003f8e870 */
[----:B------:R-:W-:Y:S01]  /*3da0*/  UMOV UR13, UR9 ;  /* 0x00000009000d7c82 */ /* 0x000fe20008000000 */
[----:B------:R-:W-:Y:S01]  /*3db0*/  UMOV UR12, UR4 ;  /* 0x00000004000c7c82 */ /* 0x000fe20008000000 */
[----:B------:R-:W-:-:S08]  /*3dc0*/  UMOV UR17, UR14 ;  /* 0x0000000e00117c82 */ /* 0x000fd00008000000 */
.L_x_77:
[----:B------:R-:W-:Y:S02]  /*3dd0*/  UIADD3 UR13, UPT, UPT, UR13, 0x1, URZ ;  /* 0x000000010d0d7890 */ /* 0x000fe4000fffe0ff */
[----:B--2---:R-:W-:Y:S02]  /*3de0*/  ULEA UR6, UR17, UR5, 0x3 ;  /* 0x0000000511067291 */ /* 0x004fe4000f8e18ff */
[----:B------:R-:W-:Y:S01]  /*3df0*/  UISETP.NE.AND UP0, UPT, UR13, URZ, UPT ;  /* 0x000000ff0d00728c */ /* 0x000fe2000bf05270 */
[----:B---3--:R-:W-:Y:S10]  /*3e00*/  @P2 BRA `(.L_x_75) ;  /* 0x00000000000c2947 */ /* 0x008ff40003800000 */
[----:B-1----:R-:W-:Y:S04]  /*3e10*/  SHF.L.U32 R2, R8, 0x1f, RZ ;  /* 0x0000001f08027819 */ /* 0x002fe800000006ff */
[----:B------:R-:W1:Y:S02]  /*3e20*/  SYNCS.PHASECHK.TRANS64.TRYWAIT P0, [UR6], R2 ;  /* 0x00000002ff0075a7 */ /* 0x000e640008001106 */
[----:B-1----:R-:W-:Y:S05]  /*3e30*/  @!P0 BRA `(.L_x_76) ;  /* 0x0000003400e08947 */ /* 0x002fea0003800000 */
.L_x_75:
[----:B------:R-:W-:Y:S01]  /*3e40*/  UISETP.NE.AND UP1, UPT, UR12, 0x1, UPT ;  /* 0x000000010c00788c */ /* 0x000fe2000bf25270 */
[----:B------:R-:W-:Y:S01]  /*3e50*/  PLOP3.LUT P2, PT, PT, PT, PT, 0x80, 0x8 ;  /* 0x000000000008781c */ /* 0x000fe20003f4f070 */
[----:B------:R-:W-:Y:S02]  /*3e60*/  UIADD3 UR14, UPT, UPT, UR17, 0x1, URZ ;  /* 0x00000001110e7890 */ /* 0x000fe4000fffe0ff */
[----:B------:R-:W-:Y:S02]  /*3e70*/  ULEA UR28, UR17, UR11, 0x7 ;  /* 0x0000000b111c7291 */ /* 0x000fe4000f8e38ff */
[----:B------:R-:W-:Y:S01]  /*3e80*/  UISETP.NE.AND UP2, UPT, UR14, 0x16, UPT ;  /* 0x000000160e00788c */ /* 0x000fe2000bf45270 */
[----:B------:R-:W-:Y:S01]  /*3e90*/  PLOP3.LUT P0, PT, PT, PT, UP1, 0x80, 0x8 ;  /* 0x000000000008781c */ /* 0x000fe20003f0f018 */
[----:B------:R-:W-:Y:S02]  /*3ea0*/  UIADD3 UR40, UPT, UPT, UR28, 0x2, URZ ;  /* 0x000000021c287890 */ /* 0x000fe4000fffe0ff */
[----:B------:R-:W-:Y:S02]  /*3eb0*/  USEL UR27, URZ, 0x1, UP2 ;  /* 0x00000001ff1b7887 */ /* 0x000fe40009000000 */
[----:B------:R-:W-:Y:S02]  /*3ec0*/  USEL UR14, UR14, URZ, UP2 ;  /* 0x000000ff0e0e7287 */ /* 0x000fe40009000000 */
[----:B------:R-:W-:Y:S02]  /*3ed0*/  UIADD3 UR36, UPT, UPT, UR28, 0x4, URZ ;  /* 0x000000041c247890 */ /* 0x000fe4000fffe0ff */
[----:B------:R-:W-:Y:S01]  /*3ee0*/  @UP1 ULEA UR26, UR14, UR5, 0x3 ;  /* 0x000000050e1a1291 */ /* 0x000fe2000f8e18ff */
[----:B------:R-:W-:Y:S01]  /*3ef0*/  LOP3.LUT R8, R8, UR27, RZ, 0x3c, !PT ;  /* 0x0000001b08087c12 */ /* 0x000fe2000f8e3cff */
[----:B------:R-:W-:Y:S02]  /*3f00*/  UIADD3 UR32, UPT, UPT, UR28, 0x6, URZ ;  /* 0x000000061c207890 */ /* 0x000fe4000fffe0ff */
[----:B------:R-:W-:Y:S01]  /*3f10*/  UIADD3 UR6, UPT, UPT, UR6, 0xb0, URZ ;  /* 0x000000b006067890 */ /* 0x000fe2000fffe0ff */
[----:B-1----:R-:W-:Y:S01]  /*3f20*/  @P0 SHF.L.U32 R0, R8, 0x1f, RZ ;  /* 0x0000001f08000819 */ /* 0x002fe200000006ff */
[----:B------:R-:W-:Y:S01]  /*3f30*/  UIADD3 UR12, UPT, UPT, UR12, -0x1, URZ ;  /* 0xffffffff0c0c7890 */ /* 0x000fe2000fffe0ff */
[----:B------:R-:W-:Y:S02]  /*3f40*/  UMOV UR29, 0x40004040 ;  /* 0x40004040001d7882 */ /* 0x000fe40000000000 */
[----:B------:R2:W3:Y:S01]  /*3f50*/  @P0 SYNCS.PHASECHK.TRANS64.TRYWAIT P2, [UR26], R0 ;  /* 0x00000000ff0005a7 */ /* 0x0004e2000804111a */
[----:B------:R-:W-:Y:S01]  /*3f60*/  ULEA UR26, UR17, UR10, 0x9 ;  /* 0x0000000a111a7291 */ /* 0x000fe2000f8e48ff */
[----:B------:R-:W-:Y:S01]  /*3f70*/  UMOV UR27, 0x40004040 ;  /* 0x40004040001b7882 */ /* 0x000fe20000000000 */
[----:B------:R-:W-:Y:S02]  /*3f80*/  UMOV UR41, 0x40004040 ;  /* 0x4000404000297882 */ /* 0x000fe40000000000 */
[----:B------:R-:W-:Y:S02]  /*3f90*/  UIADD3 UR38, UPT, UPT, UR26, 0x2, URZ ;  /* 0x000000021a267890 */ /* 0x000fe4000fffe0ff */
[----:B------:R-:W-:Y:S02]  /*3fa0*/  UIADD3 UR34, UPT, UPT, UR26, 0x4, URZ ;  /* 0x000000041a227890 */ /* 0x000fe4000fffe0ff */
[----:B------:R-:W-:Y:S01]  /*3fb0*/  UIADD3 UR30, UPT, UPT, UR26, 0x6, URZ ;  /* 0x000000061a1e7890 */ /* 0x000fe2000fffe0ff */
[----:B------:R2:W-:Y:S01]  /*3fc0*/  UTCHMMA gdesc[UR26], gdesc[UR28], tmem[UR8], tmem[UR24], idesc[UR25], UP4 ;  /* 0x00ff181c1a0075ea */ /* 0x0005e2000a000008 */
[----:B------:R-:W-:Y:S01]  /*3fd0*/  UPLOP3.LUT UP4, UPT, UPT, UPT, UPT, 0x80, 0x8 ;  /* 0x000000000008789c */ /* 0x000fe20003f8f070 */
[----:B------:R-:W-:Y:S01]  /*3fe0*/  UMOV UR39, 0x40004040 ;  /* 0x4000404000277882 */ /* 0x000fe20000000000 */
[----:B------:R-:W-:Y:S01]  /*3ff0*/  UMOV UR37, 0x40004040 ;  /* 0x4000404000257882 */ /* 0x000fe20000000000 */
[----:B------:R2:W-:Y:S01]  /*4000*/  UTCHMMA gdesc[UR38], gdesc[UR40], tmem[UR8], tmem[UR22], idesc[UR23], UPT ;  /* 0x00ff1628260075ea */ /* 0x0005e2000b800008 */
[----:B------:R-:W-:Y:S01]  /*4010*/  UMOV UR35, 0x40004040 ;  /* 0x4000404000237882 */ /* 0x000fe20000000000 */
[----:B------:R-:W-:Y:S01]  /*4020*/  UMOV UR33, 0x40004040 ;  /* 0x4000404000217882 */ /* 0x000fe20000000000 */
[----:B------:R-:W-:Y:S01]  /*4030*/  UMOV UR31, 0x40004040 ;  /* 0x40004040001f7882 */ /* 0x000fe20000000000 */
[----:B------:R2:W-:Y:S01]  /*4040*/  UTCHMMA gdesc[UR34], gdesc[UR36], tmem[UR8], tmem[UR20], idesc[UR21], UPT ;  /* 0x00ff1424220075ea */ /* 0x0005e2000b800008 */
[----:B------:R2:W-:Y:S01]  /*4050*/  UTCHMMA gdesc[UR30], gdesc[UR32], tmem[UR8], tmem[UR18], idesc[UR19], UPT ;  /* 0x00ff12201e0075ea */ /* 0x0005e2000b800008 */
[----:B------:R2:W-:Y:S01]  /*4060*/  UTCBAR [UR6], URZ ;  /* 0x000000ff060073e9 */ /* 0x0005e200080000ff */
[----:B------:R-:W-:Y:S01]  /*4070*/  UMOV UR17, UR14 ;  /* 0x0000000e00117c82 */ /* 0x000fe20008000000 */
[----:B------:R-:W-:Y:S05]  /*4080*/  BRA.U UP0, `(.L_x_77) ;  /* 0xfffffffd00507547 */ /* 0x000fea000b83ffff */
.L_x_74:
[----:B------:R-:W-:Y:S01]  /*4090*/  UIADD3 UR15, UPT, UPT, UR15, 0x1, URZ ;  /* 0x000000010f0f7890 */ /* 0x000fe2000fffe0ff */
[C---:B------:R-:W-:Y:S01]  /*40a0*/  ISETP.NE.AND P0, PT, R10.reuse, 0x2, PT ;  /* 0x000000020a00780c */ /* 0x040fe20003f05270 */
[----:B------:R-:W-:Y:S02]  /*40b0*/  UIADD3 UR7, UPT, UPT, UR7, 0x1b0, URZ ;  /* 0x000001b007077890 */ /* 0x000fe4000fffe0ff */
[----:B------:R-:W-:Y:S01]  /*40c0*/  UISETP.NE.AND UP0, UPT, UR15, 0x4, UPT ;  /* 0x000000040f00788c */ /* 0x000fe2000bf05270 */
[----:B-12---:R-:W-:Y:S02]  /*40d0*/  SEL R0, RZ, 0x1, P0 ;  /* 0x00000001ff007807 */ /* 0x006fe40000000000 */
[----:B------:R-:W-:Y:S01]  /*40e0*/  SEL R10, R10, RZ, P0 ;  /* 0x000000ff0a0a7207 */ /* 0x000fe20000000000 */
[----:B------:R-:W-:Y:S01]  /*40f0*/  USEL UR6, URZ, 0x1, UP0 ;  /* 0x00000001ff067887 */ /* 0x000fe20008000000 */
[----:B------:R-:W-:Y:S01]  /*4100*/  LOP3.LUT R9, R9, R0, RZ, 0x3c, !PT ;  /* 0x0000000009097212 */ /* 0x000fe200078e3cff */
[----:B------:R-:W-:Y:S01]  /*4110*/  USEL UR15, UR15, URZ, UP0 ;  /* 0x000000ff0f0f7287 */ /* 0x000fe20008000000 */
[----:B------:R1:W-:Y:S03]  /*4120*/  UTCBAR [UR7], URZ ;  /* 0x000000ff070073e9 */ /* 0x0003e600080000ff */
[----:B------:R-:W-:Y:S01]  /*4130*/  LOP3.LUT R11, R11, UR6, RZ, 0x3c, !PT ;  /* 0x000000060b0b7c12 */ /* 0x000fe2000f8e3cff */
[----:B------:R-:W-:Y:S07]  /*4140*/  @P1 BRA `(.L_x_78) ;  /* 0xfffffff800881947 */ /* 0x000fee000383ffff */
[----:B------:R-:W2:Y:S01]  /*4150*/  S2UR UR4, SR_CgaCtaId ;  /* 0x00000000000479c3 */ /* 0x000ea20000008800 */
[----:B------:R-:W-:Y:S01]  /*4160*/  ELECT P0, URZ, PT ;  /* 0x0000000000ff782f */ /* 0x000fe20003800000 */
[----:B------:R-:W-:Y:S01]  /*4170*/  IMAD.MOV.U32 R0, RZ, RZ, 0x1 ;  /* 0x00000001ff007424 */ /* 0x000fe200078e00ff */
[----:B------:R-:W-:Y:S01]  /*4180*/  UIADD3 UR5, UPT, UPT, UR5, 0x1d0, URZ ;  /* 0x000001d005057890 */ /* 0x000fe2000fffe0ff */
[----:B------:R-:W-:Y:S01]  /*4190*/  SHF.L.U32 R2, R11, 0x1f, RZ ;  /* 0x0000001f0b027819 */ /* 0x000fe200000006ff */
[----:B------:R-:W-:-:S03]  /*41a0*/  UMOV UR6, 0x40 ;  /* 0x0000004000067882 */ /* 0x000fc60000000000 */
[----:B------:R-:W-:Y:S01]  /*41b0*/  UVIRTCOUNT.DEALLOC.SMPOOL 0x80 ;  /* 0x000000800000784c */ /* 0x000fe20000000000 */
[----:B--2---:R-:W-:Y:S02]  /*41c0*/  ULEA UR4, UR4, UR6, 0x18 ;  /* 0x0000000604047291 */ /* 0x004fe4000f8ec0ff */
[----:B------:R-:W-:-:S07]  /*41d0*/  ULEA UR6, UR15, UR5, 0x3 ;  /* 0x000000050f067291 */ /* 0x000fce000f8e18ff */
[----:B------:R2:W-:Y:S02]  /*41e0*/  @P0 STS.U8 [UR4+0x1c], R0 ;  /* 0x00001c00ff000988 */ /* 0x0005e40008000004 */
[----:B------:R-:W4:Y:S02]  /*41f0*/  SYNCS.PHASECHK.TRANS64.TRYWAIT P0, [UR6], R2 ;  /* 0x00000002ff0075a7 */ /* 0x000f240008001106 */
[----:B--2-4-:R-:W-:Y:S05]  /*4200*/  @!P0 BRA `(.L_x_79) ;  /* 0x0000003400048947 */ /* 0x014fea0003800000 */
.L_x_177:
[----:B-1----:R-:W-:-:S04]  /*4210*/  UIADD3 UR7, UPT, UPT, UR15, 0x1, URZ ;  /* 0x000000010f077890 */ /* 0x002fc8000fffe0ff */
[----:B------:R-:W-:-:S04]  /*4220*/  UISETP.NE.AND UP0, UPT, UR7, 0x4, UPT ;  /* 0x000000040700788c */ /* 0x000fc8000bf05270 */
[----:B------:R-:W-:Y:S02]  /*4230*/  USEL UR8, URZ, 0x1, UP0 ;  /* 0x00000001ff087887 */ /* 0x000fe40008000000 */
[----:B------:R-:W-:-:S04]  /*4240*/  USEL UR7, UR7, URZ, UP0 ;  /* 0x000000ff07077287 */ /* 0x000fc80008000000 */
[----:B------:R-:W-:Y:S01]  /*4250*/  ULEA UR6, UR7, UR5, 0x3 ;  /* 0x0000000507067291 */ /* 0x000fe2000f8e18ff */
[----:B--2---:R-:W-:-:S04]  /*4260*/  LOP3.LUT R2, R11, UR8, RZ, 0x3c, !PT ;  /* 0x000000080b027c12 */ /* 0x004fc8000f8e3cff */
[----:B------:R-:W-:-:S04]  /*4270*/  SHF.L.U32 R3, R2, 0x1f, RZ ;  /* 0x0000001f02037819 */ /* 0x000fc800000006ff */
[----:B------:R-:W1:Y:S02]  /*4280*/  SYNCS.PHASECHK.TRANS64.TRYWAIT P0, [UR6], R3 ;  /* 0x00000003ff0075a7 */ /* 0x000e640008001106 */
[----:B-1----:R-:W-:Y:S05]  /*4290*/  @!P0 BRA `(.L_x_80) ;  /* 0x0000003000f88947 */ /* 0x002fea0003800000 */
.L_x_179:
        /* <DEDUP_REMOVED lines=9> */
.L_x_181:
[----:B------:R-:W-:-:S04]  /*4330*/  UIADD3 UR7, UPT, UPT, UR7, 0x1, URZ ;  /* 0x0000000107077890 */ /* 0x000fc8000fffe0ff */
[----:B------:R-:W-:-:S04]  /*4340*/  UISETP.NE.AND UP0, UPT, UR7, 0x4, UPT ;  /* 0x000000040700788c */ /* 0x000fc8000bf05270 */
[----:B------:R-:W-:Y:S02]  /*4350*/  USEL UR6, URZ, 0x1, UP0 ;  /* 0x00000001ff067887 */ /* 0x000fe40008000000 */
[----:B------:R-:W-:-:S04]  /*4360*/  USEL UR7, UR7, URZ, UP0 ;  /* 0x000000ff07077287 */ /* 0x000fc80008000000 */
[----:B------:R-:W-:Y:S01]  /*4370*/  ULEA UR7, UR7, UR5, 0x3 ;  /* 0x0000000507077291 */ /* 0x000fe2000f8e18ff */
[----:B------:R-:W-:-:S04]  /*4380*/  LOP3.LUT R2, R2, UR6, RZ, 0x3c, !PT ;  /* 0x0000000602027c12 */ /* 0x000fc8000f8e3cff */
[----:B------:R-:W-:-:S04]  /*4390*/  SHF.L.U32 R2, R2, 0x1f, RZ ;  /* 0x0000001f02027819 */ /* 0x000fc800000006ff */
[----:B------:R-:W2:Y:S02]  /*43a0*/  SYNCS.PHASECHK.TRANS64.TRYWAIT P0, [UR7], R2 ;  /* 0x00000002ff0075a7 */ /* 0x000ea40008001107 */
[----:B--2---:R-:W-:Y:S05]  /*43b0*/  @!P0 BRA `(.L_x_82) ;  /* 0x0000003000e08947 */ /* 0x004fea0003800000 */
.L_x_183:
[----:B------:R-:W-:Y:S01]  /*43c0*/  NOP ;  /* 0x0000000000007918 */ /* 0x000fe20000000000 */
[----:B-1----:R-:W1:Y:S01]  /*43d0*/  LDS R0, [UR4+0x14] ;  /* 0x00001404ff007984 */ /* 0x002e620008000800 */
[----:B------:R-:W-:Y:S01]  /*43e0*/  ULOP3.LUT UR6, UR16, 0xffff, URZ, 0xc0, !UPT ;  /* 0x0000ffff10067892 */ /* 0x000fe2000f8ec0ff */
[----:B------:R-:W-:Y:S01]  /*43f0*/  UMOV UR8, 0xffff ;  /* 0x0000ffff00087882 */ /* 0x000fe20000000000 */
[----:B------:R-:W-:Y:S02]  /*4400*/  UMOV UR5, 0x1 ;  /* 0x0000000100057882 */ /* 0x000fe40000000000 */
[----:B------:R-:W-:-:S04]  /*4410*/  USHF.R.U32.HI UR6, URZ, 0x5, UR6 ;  /* 0x00000005ff067899 */ /* 0x000fc80008011606 */
[----:B------:R-:W-:Y:S02]  /*4420*/  USHF.L.U32 UR8, UR8, UR6, URZ ;  /* 0x0000000608087299 */ /* 0x000fe400080006ff */
[----:B------:R-:W-:-:S04]  /*4430*/  USHF.L.U32 UR5, UR5, UR6, URZ ;  /* 0x0000000605057299 */ /* 0x000fc800080006ff */
[----:B-1----:R-:W-:-:S04]  /*4440*/  LOP3.LUT R0, R0, UR8, RZ, 0xc0, !PT ;  /* 0x0000000800007c12 */ /* 0x002fc8000f8ec0ff */
[----:B------:R-:W-:-:S13]  /*4450*/  ISETP.NE.AND P0, PT, R0, UR8, PT ;  /* 0x0000000800007c0c */ /* 0x000fda000bf05270 */
[----:B------:R-:W-:Y:S05]  /*4460*/  @P0 BRA `(.L_x_83) ;  /* 0x0000000000580947 */ /* 0x000fea0003800000 */
[----:B------:R-:W1:Y:S02]  /*4470*/  LDS R0, [UR4+0x18] ;  /* 0x00001804ff007984 */ /* 0x000e640008000800 */
[----:B-1----:R-:W-:-:S04]  /*4480*/  LOP3.LUT R0, R0, UR5, RZ, 0xc0, !PT ;  /* 0x0000000500007c12 */ /* 0x002fc8000f8ec0ff */
[----:B------:R-:W-:-:S13]  /*4490*/  ISETP.NE.AND P0, PT, R0, UR5, PT ;  /* 0x0000000500007c0c */ /* 0x000fda000bf05270 */
[----:B------:R-:W-:Y:S05]  /*44a0*/  @P0 BRA `(.L_x_84) ;  /* 0x00000000003c0947 */ /* 0x000fea0003800000 */
[----:B------:R-:W1:Y:S01]  /*44b0*/  S2R R2, SR_LANEID ;  /* 0x0000000000027919 */ /* 0x000e620000000000 */
[----:B------:R-:W-:Y:S01]  /*44c0*/  ULOP3.LUT UR8, URZ, UR8, URZ, 0x33, !UPT ;  /* 0x00000008ff087292 */ /* 0x000fe2000f8e33ff */
[----:B------:R-:W-:Y:S02]  /*44d0*/  VOTEU.ANY UR7, UPT, PT ;  /* 0x0000000000077886 */ /* 0x000fe400038e0100 */
[----:B------:R-:W-:-:S03]  /*44e0*/  UFLO.U32 UR7, UR7 ;  /* 0x00000007000772bd */ /* 0x000fc600080e0000 */
[----:B------:R-:W-:-:S04]  /*44f0*/  IMAD.U32 R0, RZ, RZ, UR8 ;  /* 0x00000008ff007e24 */ /* 0x000fc8000f8e00ff */
[----:B------:R2:W4:Y:S02]  /*4500*/  REDUX UR6, R0 ;  /* 0x00000000000673c4 */ /* 0x0005240000000000 */
[----:B------:R1:W-:Y:S02]  /*4510*/  UTCATOMSWS.AND URZ, UR8 ;  /* 0x0000000800ff79e3 */ /* 0x0003e40008000000 */
[----:B-1----:R-:W-:Y:S02]  /*4520*/  ISETP.EQ.U32.AND P0, PT, R2, UR7, PT ;  /* 0x0000000702007c0c */ /* 0x002fe4000bf02070 */
[----:B--2---:R-:W-:Y:S02]  /*4530*/  LOP3.LUT R0, RZ, UR5, RZ, 0x33, !PT ;  /* 0x00000005ff007c12 */ /* 0x004fe4000f8e33ff */
[----:B----4-:R-:W-:Y:S02]  /*4540*/  MOV R2, UR6 ;  /* 0x0000000600027c02 */ /* 0x010fe40008000f00 */
[----:B------:R-:W1:Y:S07]  /*4550*/  REDUX UR5, R0 ;  /* 0x00000000000573c4 */ /* 0x000e6e0000000000 */
[----:B------:R2:W-:Y:S01]  /*4560*/  @P0 ATOMS.AND RZ, [UR4+0x14], R2 ;  /* 0x00001402ffff098c */ /* 0x0005e2000a800004 */
[----:B-1----:R-:W-:-:S05]  /*4570*/  IMAD.U32 R0, RZ, RZ, UR5 ;  /* 0x00000005ff007e24 */ /* 0x002fca000f8e00ff */
[----:B------:R2:W-:Y:S01]  /*4580*/  @P0 ATOMS.AND RZ, [UR4+0x18], R0 ;  /* 0x00001800ffff098c */ /* 0x0005e2000a800004 */
[----:B------:R-:W-:Y:S05]  /*4590*/  BRA `(.L_x_85) ;  /* 0x0000000000147947 */ /* 0x000fea0003800000 */
.L_x_84:
[----:B------:R-:W-:Y:S02]  /*45a0*/  MOV R2, 0x45c0 ;  /* 0x000045c000027802 */ /* 0x000fe40000000f00 */
[----:B---3-5:R-:W-:Y:S05]  /*45b0*/  CALL.REL.NOINC `($__internal_0_$__cuda_sm10x_tcgen05_guardrail_trap_col_being_dealloced_not_returned_by_alloc) ;  /* 0x0000003400107944 */ /* 0x028fea0003c00000 */
[----:B------:R-:W-:Y:S05]  /*45c0*/  BRA `(.L_x_85) ;  /* 0x0000000000087947 */ /* 0x000fea0003800000 */
.L_x_83:
[----:B------:R-:W-:Y:S02]  /*45d0*/  MOV R2, 0x45f0 ;  /* 0x000045f000027802 */ /* 0x000fe40000000f00 */
[----:B---3-5:R-:W-:Y:S05]  /*45e0*/  CALL.REL.NOINC `($__internal_2_$__cuda_sm10x_tcgen05_guardrail_trap_unallocated_columns_being_dealloced) ;  /* 0x00000034001c7944 */ /* 0x028fea0003c00000 */
.L_x_85:
[----:B------:R-:W-:Y:S01]  /*45f0*/  NOP ;  /* 0x0000000000007918 */ /* 0x000fe20000000000 */
[----:B------:R-:W-:Y:S05]  /*4600*/  EXIT ;  /* 0x000000000000794d */ /* 0x000fea0003800000 */
.L_x_67:
[----:B------:R-:W-:-:S09]  /*4610*/  UISETP.NE.OR UP2, UPT, UR8, 0x3, !UP2 ;  /* 0x000000030800788c */ /* 0x000fd2000d745670 */
[----:B------:R-:W-:Y:S05]  /*4620*/  BRA.U UP2, `(.L_x_86) ;  /* 0x0000000d020c7547 */ /* 0x000fea000b800000 */
[----:B------:R-:W1:Y:S01]  /*4630*/  LDC R0, c[0x0][0xb30] ;  /* 0x0002cc00ff007b82 */ /* 0x000e620000000800 */
[----:B------:R-:W2:Y:S01]  /*4640*/  LDCU.64 UR8, c[0x0][0x888] ;  /* 0x00011100ff0877ac */ /* 0x000ea20008000a00 */
[----:B------:R-:W-:Y:S01]  /*4650*/  IMAD.MOV.U32 R28, RZ, RZ, 0x1 ;  /* 0x00000001ff1c7424 */ /* 0x000fe200078e00ff */
[----:B------:R-:W-:Y:S01]  /*4660*/  CS2R R26, SRZ ;  /* 0x00000000001a7805 */ /* 0x000fe2000001ff00 */
[----:B------:R-:W-:Y:S01]  /*4670*/  IMAD.MOV.U32 R24, RZ, RZ, 0x800 ;  /* 0x00000800ff187424 */ /* 0x000fe200078e00ff */
[----:B------:R-:W4:Y:S03]  /*4680*/  LDCU.64 UR4, c[0x0][0x890] ;  /* 0x00011200ff0477ac */ /* 0x000f260008000a00 */
[----:B------:R-:W3:Y:S01]  /*4690*/  LDC R23, c[0x0][0x370] ;  /* 0x0000dc00ff177b82 */ /* 0x000ee20000000800 */
[----:B------:R-:W-:Y:S01]  /*46a0*/  UMOV UR7, 0x400 ;  /* 0x0000040000077882 */ /* 0x000fe20000000000 */
[----:B------:R-:W-:-:S02]  /*46b0*/  UPLOP3.LUT UP1, UPT, UPT, UPT, UPT, 0x40, 0x4 ;  /* 0x000000000004789c */ /* 0x000fc40003f2e870 */
[----:B------:R-:W-:Y:S01]  /*46c0*/  ULEA UR7, UR37, UR7, 0x18 ;  /* 0x0000000725077291 */ /* 0x000fe2000f8ec0ff */
[----:B------:R-:W-:-:S03]  /*46d0*/  UMOV UR15, URZ ;  /* 0x000000ff000f7c82 */ /* 0x000fc60008000000 */
[----:B------:R-:W3:Y:S01]  /*46e0*/  LDC R3, c[0x0][0xb0c] ;  /* 0x0002c300ff037b82 */ /* 0x000ee20000000800 */
[----:B--2---:R-:W-:Y:S02]  /*46f0*/  UISETP.NE.U32.AND UP2, UPT, UR8, URZ, UPT ;  /* 0x000000ff0800728c */ /* 0x004fe4000bf45070 */
[----:B----4-:R-:W-:-:S05]  /*4700*/  UISETP.NE.U32.AND UP3, UPT, UR4, URZ, UPT ;  /* 0x000000ff0400728c */ /* 0x010fca000bf65070 */
[----:B------:R-:W2:Y:S01]  /*4710*/  LDC R20, c[0x0][0xb20] ;  /* 0x0002c800ff147b82 */ /* 0x000ea20000000800 */
[----:B-1----:R-:W-:Y:S01]  /*4720*/  ISETP.NE.AND P1, PT, R0, 0x1, PT ;  /* 0x000000010000780c */ /* 0x002fe20003f25270 */
[----:B------:R-:W-:Y:S02]  /*4730*/  UISETP.NE.AND.EX UP2, UPT, UR9, URZ, UPT, UP2 ;  /* 0x000000ff0900728c */ /* 0x000fe4000bf45320 */
[----:B------:R-:W-:-:S04]  /*4740*/  UISETP.NE.AND.EX UP3, UPT, UR5, URZ, UPT, UP3 ;  /* 0x000000ff0500728c */ /* 0x000fc8000bf65330 */
[----:B------:R-:W1:Y:S08]  /*4750*/  LDC.64 R32, c[0x0][0x348] ;  /* 0x0000d200ff207b82 */ /* 0x000e700000000a00 */
[----:B------:R-:W4:Y:S08]  /*4760*/  LDC.64 R14, c[0x0][0xb10] ;  /* 0x0002c400ff0e7b82 */ /* 0x000f300000000a00 */
[----:B------:R-:W1:Y:S08]  /*4770*/  LDC.64 R6, c[0x0][0xb18] ;  /* 0x0002c600ff067b82 */ /* 0x000e700000000a00 */
[----:B------:R-:W1:Y:S08]  /*4780*/  LDC.64 R4, c[0x0][0xb28] ;  /* 0x0002ca00ff047b82 */ /* 0x000e700000000a00 */
[----:B--23--:R-:W1:Y:S02]  /*4790*/  LDC R21, c[0x0][0x374] ;  /* 0x0000dd00ff157b82 */ /* 0x00ce640000000800 */
.L_x_94:
[C---:B------:R-:W-:Y:S02]  /*47a0*/  LEA R0, R27.reuse, UR7, 0x3 ;  /* 0x000000071b007c11 */ /* 0x040fe4000f8e18ff */
[----:B------:R-:W-:Y:S02]  /*47b0*/  SHF.L.U32 R2, R26, 0x1f, RZ ;  /* 0x0000001f1a027819 */ /* 0x000fe400000006ff */
[----:B------:R-:W-:Y:S02]  /*47c0*/  LEA R16, R27, UR7, 0x4 ;  /* 0x000000071b107c11 */ /* 0x000fe4000f8e20ff */
[----:B--2---:R-:W2:Y:S02]  /*47d0*/  SYNCS.PHASECHK.TRANS64.TRYWAIT P0, [R0+URZ+0x190], R2 ;  /* 0x00019002000075a7 */ /* 0x004ea400080011ff */
[----:B--2---:R-:W-:Y:S05]  /*47e0*/  @!P0 BRA `(.L_x_87) ;  /* 0x0000002c00ec8947 */ /* 0x004fea0003800000 */
.L_x_184:
[----:B------:R-:W-:Y:S01]  /*47f0*/  ISETP.GE.AND P0, PT, R22, 0x1, PT ;  /* 0x000000011600780c */ /* 0x000fe20003f06270 */
[----:B------:R-:W3:Y:S01]  /*4800*/  LDS.128 R16, [R16+0x220] ;  /* 0x0002200010107984 */ /* 0x000ee20000000c00 */
[----:B------:R-:W-:Y:S01]  /*4810*/  ISETP.NE.U32.AND P4, PT, RZ, UR4, PT ;  /* 0x00000004ff007c0c */ /* 0x000fe2000bf85070 */
[----:B--2---:R-:W-:Y:S03]  /*4820*/  VIADD R0, R0, 0x1a0 ;  /* 0x000001a000007836 */ /* 0x004fe60000000000 */
[----:B------:R-:W-:Y:S01]  /*4830*/  ISETP.NE.AND.EX P4, PT, RZ, UR5, PT, P4 ;  /* 0x00000005ff007c0c */ /* 0x000fe2000bf85340 */
[----:B------:R-:W-:Y:S01]  /*4840*/  @!PT LDS RZ, [RZ] ;  /* 0x00000000fffff984 */ /* 0x000fe20000000800 */
[----:B------:R-:W-:Y:S01]  /*4850*/  @!PT LDS RZ, [RZ] ;  /* 0x00000000fffff984 */ /* 0x000fe20000000800 */
[----:B------:R-:W-:Y:S01]  /*4860*/  @!PT LDS RZ, [RZ] ;  /* 0x00000000fffff984 */ /* 0x000fe20000000800 */
[----:B------:R-:W-:Y:S01]  /*4870*/  @!PT LDS RZ, [RZ] ;  /* 0x00000000fffff984 */ /* 0x000fe20000000800 */
[----:B------:R2:W-:Y:S06]  /*4880*/  MEMBAR.ALL.CTA ;  /* 0x0000000000007992 */ /* 0x0005ec0000008000 */
[----:B--2---:R-:W2:Y:S01]  /*4890*/  FENCE.VIEW.ASYNC.S ;  /* 0x00000000000073c6 */ /* 0x004ea20000000000 */
[----:B------:R-:W-:Y:S04]  /*48a0*/  PRMT R0, RZ, 0x654, R0 ;  /* 0x00000654ff007816 */ /* 0x000fe80000000000 */
[----:B--2---:R2:W-:Y:S01]  /*48b0*/  SYNCS.ARRIVE.TRANS64.RED.A1T0 RZ, [R0+URZ], RZ ;  /* 0x000000ff00ff79a7 */ /* 0x0045e200081004ff */
[----:B---3--:R-:W-:Y:S11]  /*48c0*/  LOP3.LUT P3, RZ, R18, 0x1, RZ, 0xc0, !PT ;  /* 0x0000000112ff7812 */ /* 0x008ff6000786c0ff */
[----:B------:R-:W-:Y:S02]  /*48d0*/  @!UPT UIADD3 URZ, UPT, UPT, URZ, URZ, URZ ;  /* 0x000000fffffff290 */ /* 0x000fe4000fffe0ff */
[----:B------:R-:W-:Y:S02]  /*48e0*/  @P3 MOV R11, R16 ;  /* 0x00000010000b3202 */ /* 0x000fe40000000f00 */
[----:B------:R-:W-:Y:S01]  /*48f0*/  @P3 LOP3.LUT R10, R17, 0xffff, RZ, 0xc0, !PT ;  /* 0x0000ffff110a3812 */ /* 0x000fe200078ec0ff */
[----:B--2---:R-:W-:Y:S06]  /*4900*/  @!P0 BRA `(.L_x_88) ;  /* 0x0000000000a48947 */ /* 0x004fec0003800000 */
[-C--:B-1----:R-:W-:Y:S01]  /*4910*/  IMAD.HI.U32 R0, R21, R7.reuse, RZ ;  /* 0x0000000715007227 */ /* 0x082fe200078e00ff */
[----:B------:R-:W-:Y:S02]  /*4920*/  ISETP.NE.AND P0, PT, R6, 0x1, PT ;  /* 0x000000010600780c */ /* 0x000fe40003f05270 */
[----:B------:R-:W-:Y:S01]  /*4930*/  ISETP.NE.AND P2, PT, R22, 0x1, PT ;  /* 0x000000011600780c */ /* 0x000fe20003f45270 */
[----:B----4-:R-:W-:Y:S01]  /*4940*/  IMAD.HI.U32 R9, R23, R14, RZ ;  /* 0x0000000e17097227 */ /* 0x010fe200078e00ff */
[----:B------:R-:W-:Y:S02]  /*4950*/  SHF.R.U32.HI R0, RZ, R20, R0 ;  /* 0x00000014ff007219 */ /* 0x000fe40000011600 */
[----:B------:R-:W-:Y:S01]  /*4960*/  ISETP.NE.AND P5, PT, R3, 0x1, PT ;  /* 0x000000010300780c */ /* 0x000fe20003fa5270 */
[----:B------:R-:W-:Y:S01]  /*4970*/  IMAD.HI.U32 R13, R10, R7, RZ ;  /* 0x000000070a0d7227 */ /* 0x000fe200078e00ff */
[----:B------:R-:W-:Y:S02]  /*4980*/  SHF.R.U32.HI R9, RZ, R15, R9 ;  /* 0x0000000fff097219 */ /* 0x000fe40000011609 */
[----:B------:R-:W-:Y:S01]  /*4990*/  SEL R0, R21, R0, !P0 ;  /* 0x0000000015007207 */ /* 0x000fe20004000000 */
[----:B------:R-:W-:Y:S01]  /*49a0*/  IMAD.HI.U32 R12, R11, R14, RZ ;  /* 0x0000000e0b0c7227 */ /* 0x000fe200078e00ff */
[----:B------:R-:W-:Y:S03]  /*49b0*/  SEL R9, R23, R9, !P5 ;  /* 0x0000000917097207 */ /* 0x000fe60006800000 */
[-C--:B------:R-:W-:Y:S01]  /*49c0*/  IMAD.HI.U32 R8, R0, R4.reuse, RZ ;  /* 0x0000000400087227 */ /* 0x080fe200078e00ff */
[----:B------:R-:W-:Y:S03]  /*49d0*/  SHF.R.U32.HI R12, RZ, R15, R12 ;  /* 0x0000000fff0c7219 */ /* 0x000fe6000001160c */
[----:B------:R-:W-:Y:S01]  /*49e0*/  IMAD.HI.U32 R2, R9, R4, RZ ;  /* 0x0000000409027227 */ /* 0x000fe200078e00ff */
[-C--:B------:R-:W-:Y:S02]  /*49f0*/  @P2 SHF.R.U32.HI R0, RZ, R5.reuse, R8 ;  /* 0x00000005ff002219 */ /* 0x080fe40000011608 */
[----:B------:R-:W-:Y:S02]  /*4a00*/  SHF.R.U32.HI R8, RZ, R20, R13 ;  /* 0x00000014ff087219 */ /* 0x000fe4000001160d */
[----:B------:R-:W-:Y:S01]  /*4a10*/  @P2 SHF.R.U32.HI R9, RZ, R5, R2 ;  /* 0x00000005ff092219 */ /* 0x000fe20000011602 */
[----:B------:R-:W-:Y:S01]  /*4a20*/  IMAD R0, R22, R0, RZ ;  /* 0x0000000016007224 */ /* 0x000fe200078e02ff */
[----:B------:R-:W-:Y:S02]  /*4a30*/  SEL R8, R10, R8, !P0 ;  /* 0x000000080a087207 */ /* 0x000fe40004000000 */
[----:B------:R-:W-:Y:S01]  /*4a40*/  SEL R2, R11, R12, !P5 ;  /* 0x0000000c0b027207 */ /* 0x000fe20006800000 */
[----:B------:R-:W-:Y:S01]  /*4a50*/  IMAD R12, R22, R9, RZ ;  /* 0x00000009160c7224 */ /* 0x000fe200078e02ff */
[C---:B------:R-:W-:Y:S01]  /*4a60*/  ISETP.GE.AND P0, PT, R8.reuse, R0, PT ;  /* 0x000000000800720c */ /* 0x040fe20003f06270 */
[----:B------:R-:W-:Y:S03]  /*4a70*/  IMAD.HI.U32 R0, R8, R4, RZ ;  /* 0x0000000408007227 */ /* 0x000fe600078e00ff */
[----:B------:R-:W-:Y:S02]  /*4a80*/  ISETP.GE.OR P0, PT, R2, R12, P0 ;  /* 0x0000000c0200720c */ /* 0x000fe40000706670 */
[-C--:B------:R-:W-:Y:S04]  /*4a90*/  SHF.R.U32.HI R0, RZ, R5.reuse, R0 ;  /* 0x00000005ff007219 */ /* 0x080fe80000011600 */
[----:B------:R-:W-:Y:S05]  /*4aa0*/  SEL R13, R8, R0, !P2 ;  /* 0x00000000080d7207 */ /* 0x000fea0005000000 */
[----:B------:R-:W-:Y:S02]  /*4ab0*/  IMAD.MOV R12, RZ, RZ, -R13 ;  /* 0x000000ffff0c7224 */ /* 0x000fe400078e0a0d */
[----:B------:R-:W-:Y:S04]  /*4ac0*/  @!P0 IMAD.HI.U32 R0, R2, R4, RZ ;  /* 0x0000000402008227 */ /* 0x000fe800078e00ff */
[----:B------:R-:W-:Y:S01]  /*4ad0*/  IMAD R12, R22, R12, R8 ;  /* 0x0000000c160c7224 */ /* 0x000fe200078e0208 */
[----:B------:R-:W-:Y:S04]  /*4ae0*/  @!P0 SHF.R.U32.HI R0, RZ, R5, R0 ;  /* 0x00000005ff008219 */ /* 0x000fe80000011600 */
[----:B------:R-:W-:Y:S04]  /*4af0*/  @!P0 SEL R0, R2, R0, !P2 ;  /* 0x0000000002008207 */ /* 0x000fe80005000000 */
[----:B------:R-:W-:Y:S01]  /*4b00*/  @!P0 IADD3 R13, PT, PT, R13, -R0, RZ ;  /* 0x800000000d0d8210 */ /* 0x000fe20007ffe0ff */
[----:B------:R-:W-:Y:S01]  /*4b10*/  @!P0 IMAD R0, R9, R12, R0 ;  /* 0x0000000c09008224 */ /* 0x000fe200078e0200 */
[----:B------:R-:W-:Y:S01]  /*4b20*/  IADD3 R9, PT, PT, -R8, RZ, RZ ;  /* 0x000000ff08097210 */ /* 0x000fe20007ffe1ff */
[--C-:B------:R-:W-:Y:S02]  /*4b30*/  IMAD.MOV R12, RZ, RZ, -R2.reuse ;  /* 0x000000ffff0c7224 */ /* 0x100fe400078e0a02 */
[----:B------:R-:W-:Y:S02]  /*4b40*/  @!P0 IMAD R8, R13, R22, R2 ;  /* 0x000000160d088224 */ /* 0x000fe400078e0202 */
[----:B------:R-:W-:Y:S02]  /*4b50*/  @!P0 IMAD.MOV.U32 R2, RZ, RZ, R0 ;  /* 0x000000ffff028224 */ /* 0x000fe400078e0000 */
[----:B------:R-:W-:Y:S02]  /*4b60*/  IMAD R11, R3, R12, R11 ;  /* 0x0000000c030b7224 */ /* 0x000fe400078e020b */
[----:B------:R-:W-:Y:S02]  /*4b70*/  IMAD R10, R6, R9, R10 ;  /* 0x00000009060a7224 */ /* 0x000fe400078e020a */
[----:B------:R-:W-:Y:S02]  /*4b80*/  IMAD R11, R2, R3, R11 ;  /* 0x00000003020b7224 */ /* 0x000fe400078e020b */
[----:B------:R-:W-:Y:S02]  /*4b90*/  IMAD R10, R8, R6, R10 ;  /* 0x00000006080a7224 */ /* 0x000fe400078e020a */
.L_x_88:
[----:B------:R-:W-:Y:S05]  /*4ba0*/  BRA.U UP1, `(.L_x_89) ;  /* 0x0000000101107547 */ /* 0x000fea000b800000 */
[----:B------:R-:W-:Y:S04]  /*4bb0*/  MOV R2, UR6 ;  /* 0x0000000600027c02 */ /* 0x000fe80008000f00 */
[----:B------:R-:W-:Y:S04]  /*4bc0*/  SHF.L.U32 R2, R2, 0x1f, RZ ;  /* 0x0000001f02027819 */ /* 0x000fe800000006ff */
[----:B------:R-:W2:Y:S02]  /*4bd0*/  SYNCS.PHASECHK.TRANS64.TRYWAIT P0, [UR7+0x188], R2 ;  /* 0x00018802ff0075a7 */ /* 0x000ea40008001107 */
[----:B--2---:R-:W-:Y:S05]  /*4be0*/  @!P0 BRA `(.L_x_90) ;  /* 0x0000002c00008947 */ /* 0x004fea0003800000 */
.L_x_89:
[----:B------:R-:W-:Y:S05]  /*4bf0*/  BRA.U !UP3, `(.L_x_91) ;  /* 0x000000010b347547 */ /* 0x000fea000b800000 */
[----:B------:R-:W-:Y:S01]  /*4c00*/  UPLOP3.LUT UP0, UPT, UPT, UPT, UP2, 0x80, 0x8 ;  /* 0x000000000008789c */ /* 0x000fe20003f0f020 */
[----:B--2---:R-:W-:Y:S02]  /*4c10*/  HFMA2 R0, -RZ, RZ, 0, 5.9604644775390625e-08 ;  /* 0x00000001ff007431 */ /* 0x004fe400000001ff */
[----:B------:R-:W-:Y:S03]  /*4c20*/  IMAD.MOV.U32 R49, RZ, RZ, 0x1 ;  /* 0x00000001ff317424 */ /* 0x000fe600078e00ff */
[----:B------:R-:W-:Y:S05]  /*4c30*/  PLOP3.LUT P0, PT, PT, PT, UP0, 0x80, 0x8 ;  /* 0x000000000008781c */ /* 0x000fea0003f0f008 */
[----:B------:R-:W2:Y:S01]  /*4c40*/  @UP0 LDCU.64 UR10, c[0x0][0x888] ;  /* 0x00011100ff0a07ac */ /* 0x000ea20008000a00 */
[----:B------:R-:W-:Y:S07]  /*4c50*/  @UP0 UIMAD UR8, UR36, UR4, URZ ;  /* 0x00000004240802a4 */ /* 0x000fee000f8e02ff */
[----:B------:R-:W-:Y:S01]  /*4c60*/  @!P0 PRMT R49, R0, 0x7610, R49 ;  /* 0x0000761000318816 */ /* 0x000fe20000000031 */
[----:B--2---:R-:W-:Y:S03]  /*4c70*/  @UP0 UIMAD.WIDE UR10, UR8, 0x4, UR10 ;  /* 0x00000004080a08a5 */ /* 0x004fe6000f8e020a */
[----:B------:R-:W2:Y:S03]  /*4c80*/  @!UP0 LDCU UR8, c[0x0][0x880] ;  /* 0x00011000ff0887ac */ /* 0x000ea60008000800 */
[----:B------:R-:W-:Y:S01]  /*4c90*/  IMAD.U32 R8, RZ, RZ, UR10 ;  /* 0x0000000aff087e24 */ /* 0x000fe2000f8e00ff */
[----:B------:R-:W-:Y:S05]  /*4ca0*/  MOV R9, UR11 ;  /* 0x0000000b00097c02 */ /* 0x000fea0008000f00 */
[----:B-----5:R3:W5:Y:S02]  /*4cb0*/  @P0 LDG.E R30, desc[UR40][R8.64] ;  /* 0x00000028081e0981 */ /* 0x020764000c1e1900 */
[----:B--23--:R-:W-:Y:S07]  /*4cc0*/  @!P0 IMAD.U32 R30, RZ, RZ, UR8 ;  /* 0x00000008ff1e8e24 */ /* 0x00cfee000f8e00ff */
.L_x_91:
[----:B-----5:R-:W-:Y:S01]  /*4cd0*/  @!P4 FSETP.EQ.AND P5, PT, R30, RZ, PT ;  /* 0x000000ff1e00c20b */ /* 0x020fe20003fa2000 */
[----:B------:R-:W-:Y:S01]  /*4ce0*/  @!UPT UIADD3 URZ, UPT, UPT, URZ, URZ, URZ ;  /* 0x000000fffffff290 */ /* 0x000fe2000fffe0ff */
[----:B------:R-:W-:Y:S11]  /*4cf0*/  @!P4 BRA `(.L_x_92) ;  /* 0x000000000014c947 */ /* 0x000ff60003800000 */
[----:B------:R-:W-:Y:S02]  /*4d00*/  LOP3.LUT P0, RZ, R49, 0xff, RZ, 0xc0, !PT ;  /* 0x000000ff31ff7812 */ /* 0x000fe4000780c0ff */
[----:B------:R-:W-:Y:S04]  /*4d10*/  PLOP3.LUT P5, PT, PT, PT, UP0, 0x80, 0x8 ;  /* 0x000000000008781c */ /* 0x000fe80003faf008 */
[----:B------:R-:W-:Y:S07]  /*4d20*/  PLOP3.LUT P5, PT, P5, PT, PT, 0x8, 0x80 ;  /* 0x000000000080781c */ /* 0x000fee0002fae170 */
[----:B------:R-:W-:Y:S11]  /*4d30*/  @P0 FSETP.EQ.AND P5, PT, R30, RZ, PT ;  /* 0x000000ff1e00020b */ /* 0x000ff60003fa2000 */
[----:B------:R-:W-:Y:S02]  /*4d40*/  @!UPT UIADD3 URZ, UPT, UPT, URZ, URZ, URZ ;  /* 0x000000fffffff290 */ /* 0x000fe4000fffe0ff */
.L_x_92:
[----:B------:R-:W3:Y:S01]  /*4d50*/  LDC.64 R8, c[0x0][0xb10] ;  /* 0x0002c400ff087b82 */ /* 0x000ee20000000a00 */
[----:B------:R-:W-:Y:S01]  /*4d60*/  ULEA UR13, UR15, UR7, 0x3 ;  /* 0x000000070f0d7291 */ /* 0x000fe2000f8e18ff */
[----:B------:R-:W-:Y:S01]  /*4d70*/  SHF.L.U32 R29, R28, 0x1f, RZ ;  /* 0x0000001f1c1d7819 */ /* 0x000fe200000006ff */
[----:B------:R-:W-:Y:S01]  /*4d80*/  VIADD R27, R27, 0x1 ;  /* 0x000000011b1b7836 */ /* 0x000fe20000000000 */
[----:B------:R-:W-:Y:S04]  /*4d90*/  @P3 SHF.R.U32.HI R25, RZ, 0x10, R17 ;  /* 0x00000010ff193819 */ /* 0x000fe80000011611 */
[----:B------:R-:W5:Y:S02]  /*4da0*/  LDC.64 R12, c[0x0][0xb18] ;  /* 0x0002c600ff0c7b82 */ /* 0x000f640000000a00 */
[----:B------:R-:W1:Y:S01]  /*4db0*/  SYNCS.PHASECHK.TRANS64.TRYWAIT P4, [UR13+0x170], R29 ;  /* 0x0001701dff0075a7 */ /* 0x000e62000808110d */
[C---:B---3--:R-:W-:Y:S05]  /*4dc0*/  @!P1 IMAD.HI.U32 R8, R11.reuse, R8, RZ ;  /* 0x000000080b089227 */ /* 0x048fea00078e00ff */
[----:B--2---:R-:W2:Y:S01]  /*4dd0*/  @!P1 LDC R0, c[0x0][0xb20] ;  /* 0x0002c800ff009b82 */ /* 0x004ea20000000800 */
[----:B------:R-:W-:Y:S01]  /*4de0*/  @!P1 SHF.R.U32.HI R8, RZ, R9, R8 ;  /* 0x00000009ff089219 */ /* 0x000fe20000011608 */
[----:B-----5:R-:W-:Y:S01]  /*4df0*/  @!P1 IMAD.HI.U32 R13, R10, R13, RZ ;  /* 0x0000000d0a0d9227 */ /* 0x020fe200078e00ff */
[----:B------:R-:W-:Y:S05]  /*4e00*/  @!P1 ISETP.NE.AND P0, PT, R12, 0x1, PT ;  /* 0x000000010c00980c */ /* 0x000fea0003f05270 */
[----:B------:R-:W3:Y:S01]  /*4e10*/  @!P1 LDC R2, c[0x0][0xb0c] ;  /* 0x0002c300ff029b82 */ /* 0x000ee20000000800 */
[----:B--2---:R-:W-:Y:S02]  /*4e20*/  @!P1 SHF.R.U32.HI R0, RZ, R0, R13 ;  /* 0x00000000ff009219 */ /* 0x004fe4000001160d */
[----:B---3--:R-:W-:Y:S02]  /*4e30*/  @!P1 ISETP.NE.AND P2, PT, R2, 0x1, PT ;  /* 0x000000010200980c */ /* 0x008fe40003f45270 */
[----:B------:R-:W-:Y:S02]  /*4e40*/  @!P1 SEL R9, R10, R0, !P0 ;  /* 0x000000000a099207 */ /* 0x000fe40004000000 */
[----:B------:R-:W-:Y:S02]  /*4e50*/  ELECT P0, URZ, PT ;  /* 0x0000000000ff782f */ /* 0x000fe40003800000 */
[----:B------:R-:W-:Y:S05]  /*4e60*/  @!P1 SEL R8, R11, R8, !P2 ;  /* 0x000000080b089207 */ /* 0x000fea0005000000 */
[----:B------:R-:W-:Y:S02]  /*4e70*/  @!P1 IMAD.IADD R0, R9, 0x1, -R8 ;  /* 0x0000000109009824 */ /* 0x000fe400078e0a08 */
[----:B------:R-:W-:Y:S02]  /*4e80*/  @!P1 IMAD.IADD R8, R8, 0x1, -R9 ;  /* 0x0000000108089824 */ /* 0x000fe400078e0a09 */
[----:B------:R-:W-:Y:S02]  /*4e90*/  @!P1 IMAD R11, R0, R2, R11 ;  /* 0x00000002000b9224 */ /* 0x000fe400078e020b */
[----:B------:R-:W-:Y:S01]  /*4ea0*/  @!P1 IMAD R10, R8, R12, R10 ;  /* 0x0000000c080a9224 */ /* 0x000fe200078e020a */
[----:B-1----:R-:W-:Y:S06]  /*4eb0*/  @!P4 BRA `(.L_x_93) ;  /* 0x000000280064c947 */ /* 0x002fec0003800000 */
.L_x_187:
[----:B------:R-:W-:Y:S01]  /*4ec0*/  PLOP3.LUT P5, PT, P5, P0, PT, 0xf2, 0x2f ;  /* 0x00000000002f781c */ /* 0x000fe20002fa1e72 */
[----:B------:R-:W-:Y:S01]  /*4ed0*/  UMOV UR16, 0x0 ;  /* 0x0000000000107882 */ /* 0x000fe20000000000 */
[----:B------:R-:W-:Y:S01]  /*4ee0*/  UMOV UR17, 0x10000000 ;  /* 0x1000000000117882 */ /* 0x000fe20000000000 */
[----:B------:R-:W-:Y:S01]  /*4ef0*/  UMOV UR12, UR36 ;  /* 0x00000024000c7c82 */ /* 0x000fe20008000000 */
[----:B------:R-:W-:Y:S09]  /*4f00*/  @P3 R2UR UR36, R25 ;  /* 0x00000000192432ca */ /* 0x000ff200000e0000 */
[----:B------:R-:W-:Y:S01]  /*4f10*/  @!P5 IADD3 R2, P0, PT, R32, 0x580, RZ ;  /* 0x000005802002d810 */ /* 0x000fe20007f1e0ff */
[----:B------:R-:W-:Y:S01]  /*4f20*/  @!P5 IMAD.SHL.U32 R47, R47, 0x10, RZ ;  /* 0x000000102f2fd824 */ /* 0x000fe200078e00ff */
[----:B------:R-:W-:Y:S01]  /*4f30*/  VOTEU.ALL UP1, P5 ;  /* 0x0000000000ff7886 */ /* 0x000fe20002820000 */
[----:B------:R-:W-:Y:S01]  /*4f40*/  @!P5 IMAD.SHL.U32 R48, R48, 0x40, RZ ;  /* 0x000000403030d824 */ /* 0x000fe200078e00ff */
[----:B------:R-:W-:Y:S01]  /*4f50*/  @!P5 R2UR UR9, R2 ;  /* 0x000000000209d2ca */ /* 0x000fe200000e0000 */
[----:B-1----:R-:W-:Y:S01]  /*4f60*/  @!P5 IMAD.X R0, RZ, RZ, R33, P0 ;  /* 0x000000ffff00d224 */ /* 0x002fe200000e0621 */
[----:B------:R-:W-:Y:S01]  /*4f70*/  @!P5 R2UR UR10, R47 ;  /* 0x000000002f0ad2ca */ /* 0x000fe200000e0000 */
[----:B------:R-:W-:Y:S01]  /*4f80*/  @!UP1 ULEA UR14, UR15, UR7, 0xb ;  /* 0x000000070f0e9291 */ /* 0x000fe2000f8e58ff */
[----:B------:R-:W-:Y:S01]  /*4f90*/  @!P5 R2UR UR11, R48 ;  /* 0x00000000300bd2ca */ /* 0x000fe200000e0000 */
[----:B------:R-:W-:Y:S01]  /*4fa0*/  UIADD3 UR15, UPT, UPT, UR15, 0x1, URZ ;  /* 0x000000010f0f7890 */ /* 0x000fe2000fffe0ff */
[----:B------:R-:W-:Y:S01]  /*4fb0*/  @!P5 R2UR UR8, R0 ;  /* 0x000000000008d2ca */ /* 0x000fe200000e0000 */
[----:B------:R-:W-:Y:S01]  /*4fc0*/  IMAD.IADD R47, R10, 0x1, R31 ;  /* 0x000000010a2f7824 */ /* 0x000fe200078e021f */
[----:B------:R-:W-:Y:S01]  /*4fd0*/  ISETP.NE.AND P0, PT, R27, 0x2, PT ;  /* 0x000000021b00780c */ /* 0x000fe20003f05270 */
[----:B------:R-:W-:Y:S03]  /*4fe0*/  IMAD.IADD R48, R11, 0x1, R46 ;  /* 0x000000010b307824 */ /* 0x000fe600078e022e */
[----:B------:R-:W-:Y:S01]  /*4ff0*/  SEL R0, RZ, 0x1, P0 ;  /* 0x00000001ff007807 */ /* 0x000fe20000000000 */
[----:B------:R-:W-:Y:S01]  /*5000*/  IMAD.U32 R8, RZ, RZ, UR9 ;  /* 0x00000009ff087e24 */ /* 0x000fe2000f8e00ff */
[----:B------:R-:W-:Y:S01]  /*5010*/  UIADD3 UR9, UPT, UPT, UR13, 0x160, URZ ;  /* 0x000001600d097890 */ /* 0x000fe2000fffe0ff */
[----:B------:R-:W-:Y:S02]  /*5020*/  SEL R27, R27, RZ, P0 ;  /* 0x000000ff1b1b7207 */ /* 0x000fe40000000000 */
[----:B------:R-:W-:Y:S02]  /*5030*/  LOP3.LUT R26, R26, R0, RZ, 0x3c, !PT ;  /* 0x000000001a1a7212 */ /* 0x000fe400078e3cff */
[----:B------:R-:W-:Y:S01]  /*5040*/  IMAD.U32 R9, RZ, RZ, UR8 ;  /* 0x00000008ff097e24 */ /* 0x000fe2000f8e00ff */
[----:B------:R-:W-:Y:S01]  /*5050*/  @!P5 R2UR UR18, R8 ;  /* 0x000000000812d2ca */ /* 0x000fe200000e0000 */
[----:B------:R-:W-:Y:S01]  /*5060*/  @!UP1 UIADD3 UR8, UPT, UPT, UR14, 0x300, URZ ;  /* 0x000003000e089890 */ /* 0x000fe2000fffe0ff */
[----:B------:R-:W-:Y:S02]  /*5070*/  VOTEU.ALL UP1, P5 ;  /* 0x0000000000ff7886 */ /* 0x000fe40002820000 */
[----:B------:R-:W-:Y:S01]  /*5080*/  @!P5 R2UR UR19, R9 ;  /* 0x000000000913d2ca */ /* 0x000fe200000e0000 */
[----:B------:R-:W-:Y:S11]  /*5090*/  UPRMT UR14, UR37, 0x654, UR9 ;  /* 0x00000654250e7896 */ /* 0x000ff60008000009 */
[----:B------:R-:W-:Y:S01]  /*50a0*/  @!UPT UIADD3 URZ, UPT, UPT, URZ, URZ, URZ ;  /* 0x000000fffffff290 */ /* 0x000fe2000fffe0ff */
[----:B------:R2:W-:Y:S01]  /*50b0*/  @!UP1 UTMALDG.3D [UR8], [UR18], desc[UR16] ;  /* 0x00001008120095b4 */ /* 0x0005e20008011000 */
[----:B------:R2:W-:Y:S01]  /*50c0*/  @!P5 SYNCS.ARRIVE.TRANS64.RED.A0TR RZ, [UR13+0x160], R24 ;  /* 0x00016018ffffd9a7 */ /* 0x0005e2000830040d */
[----:B------:R-:W-:Y:S04]  /*50d0*/  UISETP.NE.AND UP1, UPT, UR15, 0x2, UPT ;  /* 0x000000020f00788c */ /* 0x000fe8000bf25270 */
[----:B------:R-:W-:Y:S02]  /*50e0*/  USEL UR13, URZ, 0x1, UP1 ;  /* 0x00000001ff0d7887 */ /* 0x000fe40008800000 */
[----:B------:R-:W-:Y:S02]  /*50f0*/  USEL UR15, UR15, URZ, UP1 ;  /* 0x000000ff0f0f7287 */ /* 0x000fe40008800000 */
[----:B------:R-:W-:Y:S02]  /*5100*/  UPLOP3.LUT UP1, UPT, UPT, UPT, UPT, 0x80, 0x8 ;  /* 0x000000000008789c */ /* 0x000fe40003f2f070 */
[----:B------:R-:W-:Y:S01]  /*5110*/  LOP3.LUT R28, R28, UR13, RZ, 0x3c, !PT ;  /* 0x0000000d1c1c7c12 */ /* 0x000fe2000f8e3cff */
[----:B------:R-:W-:Y:S01]  /*5120*/  SYNCS.ARRIVE.TRANS64.RED.A1T0 RZ, [UR14], RZ ;  /* 0x000000ffffff79a7 */ /* 0x000fe2000810040e */
[----:B------:R-:W-:Y:S07]  /*5130*/  @P3 BRA `(.L_x_94) ;  /* 0xfffffff400983947 */ /* 0x000fee000383ffff */
[----:B------:R-:W-:Y:S01]  /*5140*/  UIADD3 UR7, UPT, UPT, UR7, 0x170, URZ ;  /* 0x0000017007077890 */ /* 0x000fe2000fffe0ff */
[----:B------:R-:W-:-:S03]  /*5150*/  SHF.L.U32 R2, R28, 0x1f, RZ ;  /* 0x0000001f1c027819 */ /* 0x000fc600000006ff */
[----:B------:R-:W-:-:S09]  /*5160*/  ULEA UR4, UR15, UR7, 0x3 ;  /* 0x000000070f047291 */ /* 0x000fd2000f8e18ff */
[----:B------:R-:W1:Y:S02]  /*5170*/  SYNCS.PHASECHK.TRANS64.TRYWAIT P0, [UR4], R2 ;  /* 0x00000002ff0075a7 */ /* 0x000e640008001104 */
[----:B-1----:R-:W-:Y:S05]  /*5180*/  @!P0 BRA `(.L_x_95) ;  /* 0x0000002400c88947 */ /* 0x002fea0003800000 */
.L_x_189:
[----:B------:R-:W-:-:S04]  /*5190*/  UIADD3 UR5, UPT, UPT, UR15, 0x1, URZ ;  /* 0x000000010f057890 */ /* 0x000fc8000fffe0ff */
[----:B------:R-:W-:-:S04]  /*51a0*/  UISETP.NE.AND UP0, UPT, UR5, 0x2, UPT ;  /* 0x000000020500788c */ /* 0x000fc8000bf05270 */
[----:B------:R-:W-:Y:S02]  /*51b0*/  USEL UR4, URZ, 0x1, UP0 ;  /* 0x00000001ff047887 */ /* 0x000fe40008000000 */
[----:B------:R-:W-:-:S04]  /*51c0*/  USEL UR5, UR5, URZ, UP0 ;  /* 0x000000ff05057287 */ /* 0x000fc80008000000 */
[----:B------:R-:W-:Y:S01]  /*51d0*/  ULEA UR5, UR5, UR7, 0x3 ;  /* 0x0000000705057291 */ /* 0x000fe2000f8e18ff */
[----:B-1----:R-:W-:-:S04]  /*51e0*/  LOP3.LUT R2, R28, UR4, RZ, 0x3c, !PT ;  /* 0x000000041c027c12 */ /* 0x002fc8000f8e3cff */
[----:B------:R-:W-:Y:S01]  /*51f0*/  SHF.L.U32 R2, R2, 0x1f, RZ ;  /* 0x0000001f02027819 */ /* 0x000fe200000006ff */
[----:B------:R-:W-:-:S07]  /*5200*/  IMAD.U32 R0, RZ, RZ, UR5 ;  /* 0x00000005ff007e24 */ /* 0x000fce000f8e00ff */
.L_x_96:
[----:B-1----:R1:W3:Y:S02]  /*5210*/  SYNCS.PHASECHK.TRANS64.TRYWAIT P0, [R0+URZ], R2 ;  /* 0x00000002000075a7 */ /* 0x0022e400080011ff */
[----:B---3--:R-:W-:Y:S05]  /*5220*/  @!P0 NANOSLEEP.SYNCS 0x989680 ;  /* 0x009896800000895d */ /* 0x008fea0003900000 */
[----:B------:R-:W3:Y:S02]  /*5230*/  @!P0 SYNCS.PHASECHK.TRANS64 P0, [R0+URZ], R2 ;  /* 0x00000002000085a7 */ /* 0x000ee400080010ff */
[----:B--23--:R-:W-:Y:S05]  /*5240*/  @P0 EXIT ;  /* 0x000000000000094d */ /* 0x00cfea0003800000 */
[----:B------:R-:W-:Y:S05]  /*5250*/  BRA `(.L_x_96) ;  /* 0xfffffffc00ec7947 */ /* 0x000fea000383ffff */
.L_x_86:
[----:B------:R-:W-:-:S06]  /*5260*/  UISETP.GE.AND UP1, UPT, UR8, 0x4, UPT ;  /* 0x000000040800788c */ /* 0x000fcc000bf26270 */
[----:B------:R-:W-:-:S13]  /*5270*/  PLOP3.LUT P0, PT, PT, PT, UP1, 0x80, 0x8 ;  /* 0x000000000008781c */ /* 0x000fda0003f0f018 */
[----:B------:R-:W-:Y:S05]  /*5280*/  @!P0 EXIT ;  /* 0x000000000000894d */ /* 0x000fea0003800000 */
[----:B------:R-:W-:Y:S01]  /*5290*/  BAR.SYNC.DEFER_BLOCKING 0x6, 0xa0 ;  /* 0x0182800000007b1d */ /* 0x000fe20000010000 */
[C---:B------:R-:W-:Y:S01]  /*52a0*/  IMAD.SHL.U32 R3, R61.reuse, 0x10, RZ ;  /* 0x000000103d037824 */ /* 0x040fe200078e00ff */
[----:B------:R-:W-:Y:S01]  /*52b0*/  SHF.R.U32.HI R4, RZ, 0x1, R61 ;  /* 0x00000001ff047819 */ /* 0x000fe2000001163d */
[C---:B------:R-:W-:Y:S01]  /*52c0*/  IMAD.SHL.U32 R60, R61.reuse, 0x8, RZ ;  /* 0x000000083d3c7824 */ /* 0x040fe200078e00ff */
[----:B------:R-:W-:Y:S01]  /*52d0*/  CS2R R56, SRZ ;  /* 0x0000000000387805 */ /* 0x000fe2000001ff00 */
[----:B------:R-:W-:Y:S01]  /*52e0*/  IMAD.SHL.U32 R2, R61, 0x2, RZ ;  /* 0x000000023d027824 */ /* 0x000fe200078e00ff */
[----:B------:R-:W-:Y:S02]  /*52f0*/  UMOV UR42, 0x400 ;  /* 0x00000400002a7882 */ /* 0x000fe40000000000 */
[----:B------:R-:W1:Y:S01]  /*5300*/  LDC R52, c[0x0][0x370] ;  /* 0x0000dc00ff347b82 */ /* 0x000e620000000800 */
[----:B------:R-:W-:Y:S01]  /*5310*/  ULEA UR42, UR37, UR42, 0x18 ;  /* 0x0000002a252a7291 */ /* 0x000fe2000f8ec0ff */
[----:B------:R-:W-:Y:S01]  /*5320*/  LOP3.LUT R5, R3, 0x40, RZ, 0xc0, !PT ;  /* 0x0000004003057812 */ /* 0x000fe200078ec0ff */
[----:B------:R-:W-:Y:S01]  /*5330*/  IMAD.U32 R28, R61, 0x10000, RZ ;  /* 0x000100003d1c7824 */ /* 0x000fe200078e00ff */
[----:B------:R-:W-:Y:S01]  /*5340*/  LOP3.LUT R60, R60, 0x300, RZ, 0xc0, !PT ;  /* 0x000003003c3c7812 */ /* 0x000fe200078ec0ff */
[----:B------:R-:W-:Y:S01]  /*5350*/  IMAD.MOV.U32 R59, RZ, RZ, 0x1 ;  /* 0x00000001ff3b7424 */ /* 0x000fe200078e00ff */
[----:B------:R-:W-:Y:S01]  /*5360*/  LOP3.LUT R4, R5, 0x8, R4, 0xf8, !PT ;  /* 0x0000000805047812 */ /* 0x000fe200078ef804 */
[----:B------:R-:W-:Y:S01]  /*5370*/  IMAD.MOV.U32 R27, RZ, RZ, RZ ;  /* 0x000000ffff1b7224 */ /* 0x000fe200078e00ff */
[----:B------:R-:W2:Y:S01]  /*5380*/  LDC R24, c[0x0][0xb0c] ;  /* 0x0002c300ff187b82 */ /* 0x000ea20000000800 */
[--C-:B------:R-:W-:Y:S01]  /*5390*/  LOP3.LUT R60, R60, 0x30, R3.reuse, 0xf8, !PT ;  /* 0x000000303c3c7812 */ /* 0x100fe200078ef803 */
[----:B------:R-:W-:Y:S01]  /*53a0*/  IMAD.MOV.U32 R58, RZ, RZ, RZ ;  /* 0x000000ffff3a7224 */ /* 0x000fe200078e00ff */
[----:B------:R-:W-:Y:S01]  /*53b0*/  LOP3.LUT R2, R4, 0x8, R2, 0x78, !PT ;  /* 0x0000000804027812 */ /* 0x000fe200078e7802 */
[----:B------:R-:W-:Y:S01]  /*53c0*/  IMAD.MOV.U32 R63, RZ, RZ, RZ ;  /* 0x000000ffff3f7224 */ /* 0x000fe200078e00ff */
[----:B------:R-:W-:Y:S01]  /*53d0*/  LOP3.LUT R60, R60, 0x80, R3, 0xf8, !PT ;  /* 0x000000803c3c7812 */ /* 0x000fe200078ef803 */
[----:B------:R-:W-:Y:S01]  /*53e0*/  IMAD.MOV.U32 R55, RZ, RZ, RZ ;  /* 0x000000ffff377224 */ /* 0x000fe200078e00ff */
[----:B------:R-:W-:Y:S01]  /*53f0*/  LOP3.LUT R28, R28, 0x600000, RZ, 0xc0, !PT ;  /* 0x006000001c1c7812 */ /* 0x000fe200078ec0ff */
[----:B------:R-:W4:Y:S01]  /*5400*/  LDC R50, c[0x0][0xb20] ;  /* 0x0002c800ff327b82 */ /* 0x000f220000000800 */
[----:B------:R-:W3:Y:S01]  /*5410*/  LDS R0, [UR42+0x240] ;  /* 0x0002402aff007984 */ /* 0x000ee20008000800 */
[----:B------:R-:W-:Y:S01]  /*5420*/  LOP3.LUT R60, R60, R2, RZ, 0xfc, !PT ;  /* 0x000000023c3c7212 */ /* 0x000fe200078efcff */
[----:B------:R-:W1:Y:S01]  /*5430*/  LDCU.64 UR46, c[0x0][0x348] ;  /* 0x00006900ff2e77ac */ /* 0x000e620008000a00 */
[----:B------:R-:W-:-:S03]  /*5440*/  LOP3.LUT R61, R61, 0x60, RZ, 0xc0, !PT ;  /* 0x000000603d3d7812 */ /* 0x000fc600078ec0ff */
[----:B------:R-:W-:Y:S01]  /*5450*/  IMAD.SHL.U32 R60, R60, 0x2, RZ ;  /* 0x000000023c3c7824 */ /* 0x000fe200078e00ff */
[----:B------:R-:W1:Y:S01]  /*5460*/  LDC R23, c[0x0][0xb30] ;  /* 0x0002cc00ff177b82 */ /* 0x000e620000000800 */
[----:B------:R-:W1:Y:S01]  /*5470*/  LDCU.64 UR38, c[0x0][0x888] ;  /* 0x00011100ff2677ac */ /* 0x000e620008000a00 */
[----:B------:R-:W-:Y:S01]  /*5480*/  UIADD3 UR44, UPT, UPT, UR42, 0x300, URZ ;  /* 0x000003002a2c7890 */ /* 0x000fe2000fffe0ff */
[----:B------:R-:W-:-:S05]  /*5490*/  UMOV UR43, URZ ;  /* 0x000000ff002b7c82 */ /* 0x000fca0008000000 */
[----:B------:R-:W1:Y:S08]  /*54a0*/  LDC.64 R44, c[0x0][0xb10] ;  /* 0x0002c400ff2c7b82 */ /* 0x000e700000000a00 */
[----:B------:R-:W1:Y:S08]  /*54b0*/  LDC.64 R18, c[0x0][0xb18] ;  /* 0x0002c600ff127b82 */ /* 0x000e700000000a00 */
[----:B------:R-:W1:Y:S08]  /*54c0*/  LDC.64 R40, c[0x0][0x888] ;  /* 0x00022200ff287b82 */ /* 0x000e700000000a00 */
[----:B------:R-:W1:Y:S01]  /*54d0*/  LDC.64 R16, c[0x0][0xb28] ;  /* 0x0002ca00ff107b82 */ /* 0x000e620000000a00 */
[----:B---3--:R-:W-:-:S07]  /*54e0*/  IMAD.IADD R28, R0, 0x1, R28 ;  /* 0x00000001001c7824 */ /* 0x008fce00078e021c */
[----:B------:R-:W3:Y:S08]  /*54f0*/  LDC.64 R42, c[0x0][0x890] ;  /* 0x00022400ff2a7b82 */ /* 0x000ef00000000a00 */
[----:B------:R-:W1:Y:S08]  /*5500*/  LDC.64 R38, c[0x0][0x8b0] ;  /* 0x00022c00ff267b82 */ /* 0x000e700000000a00 */
[----:B------:R-:W1:Y:S08]  /*5510*/  LDC.64 R36, c[0x0][0x8a8] ;  /* 0x00022a00ff247b82 */ /* 0x000e700000000a00 */
[----:B--2-4-:R-:W1:Y:S02]  /*5520*/  LDC R51, c[0x0][0x374] ;  /* 0x0000dd00ff337b82 */ /* 0x014e640000000800 */
.L_x_116:
[----:B------:R-:W-:Y:S02]  /*5530*/  LEA R0, R63, UR42, 0x3 ;  /* 0x0000002a3f007c11 */ /* 0x000fe4000f8e18ff */
[----:B------:R-:W-:Y:S02]  /*5540*/  SHF.L.U32 R2, R57, 0x1f, RZ ;  /* 0x0000001f39027819 */ /* 0x000fe400000006ff */
[----:B------:R-:W-:Y:S02]  /*5550*/  LEA R32, R63, UR42, 0x4 ;  /* 0x0000002a3f207c11 */ /* 0x000fe4000f8e20ff */
[----:B--2---:R-:W2:Y:S02]  /*5560*/  SYNCS.PHASECHK.TRANS64.TRYWAIT P0, [R0+URZ+0x190], R2 ;  /* 0x00019002000075a7 */ /* 0x004ea400080011ff */
[----:B-12---:R-:W-:Y:S05]  /*5570*/  @!P0 BRA `(.L_x_97) ;  /* 0x0000002000e48947 */ /* 0x006fea0003800000 */
.L_x_190:
[----:B------:R-:W4:Y:S01]  /*5580*/  LDC.64 R10, c[0x0][0xb10] ;  /* 0x0002c400ff0a7b82 */ /* 0x000f220000000a00 */
[----:B------:R-:W3:Y:S01]  /*5590*/  LDS.128 R32, [R32+0x220] ;  /* 0x0002200020207984 */ /* 0x000ee20000000c00 */
[----:B-1----:R-:W-:Y:S01]  /*55a0*/  ISETP.NE.AND P1, PT, R23, 0x1, PT ;  /* 0x000000011700780c */ /* 0x002fe20003f25270 */
[----:B--2---:R-:W-:Y:S01]  /*55b0*/  VIADD R0, R0, 0x1a0 ;  /* 0x000001a000007836 */ /* 0x004fe20000000000 */
[----:B------:R-:W-:Y:S04]  /*55c0*/  ISETP.GE.AND P0, PT, R22, 0x1, PT ;  /* 0x000000011600780c */ /* 0x000fe80003f06270 */
[----:B------:R-:W1:Y:S01]  /*55d0*/  LDC.64 R8, c[0x0][0xb18] ;  /* 0x0002c600ff087b82 */ /* 0x000e620000000a00 */
[----:B------:R-:W-:Y:S01]  /*55e0*/  PRMT R0, RZ, 0x654, R0 ;  /* 0x00000654ff007816 */ /* 0x000fe20000000000 */
[----:B------:R-:W-:Y:S01]  /*55f0*/  @!PT LDS RZ, [RZ] ;  /* 0x00000000fffff984 */ /* 0x000fe20000000800 */
[----:B------:R-:W-:Y:S01]  /*5600*/  @!PT LDS RZ, [RZ] ;  /* 0x00000000fffff984 */ /* 0x000fe20000000800 */
[----:B------:R-:W-:Y:S01]  /*5610*/  @!PT LDS RZ, [RZ] ;  /* 0x00000000fffff984 */ /* 0x000fe20000000800 */
[----:B------:R-:W-:Y:S01]  /*5620*/  @!PT LDS RZ, [RZ] ;  /* 0x00000000fffff984 */ /* 0x000fe20000000800 */
[----:B------:R2:W-:Y:S06]  /*5630*/  MEMBAR.ALL.CTA ;  /* 0x0000000000007992 */ /* 0x0005ec0000008000 */
[----:B--2---:R-:W2:Y:S01]  /*5640*/  FENCE.VIEW.ASYNC.S ;  /* 0x00000000000073c6 */ /* 0x004ea20000000000 */
[----:B------:R-:W1:Y:S08]  /*5650*/  @!P1 LDC R12, c[0x0][0xb20] ;  /* 0x0002c800ff0c9b82 */ /* 0x000e700000000800 */
[----:B------:R-:W1:Y:S01]  /*5660*/  @!P1 LDC R7, c[0x0][0xb0c] ;  /* 0x0002c300ff079b82 */ /* 0x000e620000000800 */
[----:B--2---:R2:W-:Y:S01]  /*5670*/  SYNCS.ARRIVE.TRANS64.RED.A1T0 RZ, [R0+URZ], RZ ;  /* 0x000000ff00ff79a7 */ /* 0x0045e200081004ff */
[----:B---3--:R-:W-:Y:S04]  /*5680*/  LOP3.LUT P4, RZ, R34, 0x1, RZ, 0xc0, !PT ;  /* 0x0000000122ff7812 */ /* 0x008fe8000788c0ff */
[----:B------:R-:W-:Y:S09]  /*5690*/  P2R R62, PR, RZ, 0x10 ;  /* 0x00000010ff3e7803 */ /* 0x000ff20000000000 */
[----:B------:R-:W-:Y:S02]  /*56a0*/  @P4 MOV R26, R32 ;  /* 0x00000020001a4202 */ /* 0x000fe40000000f00 */
[----:B------:R-:W-:Y:S01]  /*56b0*/  @P4 LOP3.LUT R25, R33, 0xffff, RZ, 0xc0, !PT ;  /* 0x0000ffff21194812 */ /* 0x000fe200078ec0ff */
[----:B--2-4-:R-:W-:Y:S06]  /*56c0*/  @!P0 BRA `(.L_x_98) ;  /* 0x0000000000a48947 */ /* 0x014fec0003800000 */
[-C--:B------:R-:W-:Y:S01]  /*56d0*/  IMAD.HI.U32 R0, R51, R19.reuse, RZ ;  /* 0x0000001333007227 */ /* 0x080fe200078e00ff */
[----:B------:R-:W-:Y:S02]  /*56e0*/  ISETP.NE.AND P0, PT, R18, 0x1, PT ;  /* 0x000000011200780c */ /* 0x000fe40003f05270 */
[----:B------:R-:W-:Y:S01]  /*56f0*/  ISETP.NE.AND P2, PT, R22, 0x1, PT ;  /* 0x000000011600780c */ /* 0x000fe20003f45270 */
[----:B------:R-:W-:Y:S01]  /*5700*/  IMAD.HI.U32 R4, R52, R44, RZ ;  /* 0x0000002c34047227 */ /* 0x000fe200078e00ff */
[----:B------:R-:W-:Y:S02]  /*5710*/  SHF.R.U32.HI R0, RZ, R50, R0 ;  /* 0x00000032ff007219 */ /* 0x000fe40000011600 */
[----:B------:R-:W-:Y:S01]  /*5720*/  ISETP.NE.AND P3, PT, R24, 0x1, PT ;  /* 0x000000011800780c */ /* 0x000fe20003f65270 */
[----:B------:R-:W-:Y:S01]  /*5730*/  IMAD.HI.U32 R6, R25, R19, RZ ;  /* 0x0000001319067227 */ /* 0x000fe200078e00ff */
[-C--:B------:R-:W-:Y:S02]  /*5740*/  SHF.R.U32.HI R4, RZ, R45.reuse, R4 ;  /* 0x0000002dff047219 */ /* 0x080fe40000011604 */
        /* <DEDUP_REMOVED lines=14> */
[C---:B------:R-:W-:Y:S03]  /*5830*/  IMAD.HI.U32 R0, R3.reuse, R16, RZ ;  /* 0x0000001003007227 */ /* 0x040fe600078e00ff */
[C---:B------:R-:W-:Y:S02]  /*5840*/  ISETP.GE.OR P0, PT, R2.reuse, R5, P0 ;  /* 0x000000050200720c */ /* 0x040fe40000706670 */
[----:B------:R-:W-:Y:S04]  /*5850*/  SHF.R.U32.HI R0, RZ, R17, R0 ;  /* 0x00000011ff007219 */ /* 0x000fe80000011600 */
[C---:B------:R-:W-:Y:S05]  /*5860*/  SEL R6, R3.reuse, R0, !P2 ;  /* 0x0000000003067207 */ /* 0x040fea0005000000 */
        /* <DEDUP_REMOVED lines=14> */
[----:B------:R-:W-:Y:S07]  /*5950*/  IMAD R25, R3, R18, R25 ;  /* 0x0000001203197224 */ /* 0x000fee00078e0219 */
.L_x_98:
[----:B------:R-:W-:Y:S01]  /*5960*/  @!P1 IMAD.HI.U32 R0, R26, R10, RZ ;  /* 0x0000000a1a009227 */ /* 0x000fe200078e00ff */
[----:B-1----:R-:W-:Y:S01]  /*5970*/  @!P1 ISETP.NE.AND P0, PT, R8, 0x1, PT ;  /* 0x000000010800980c */ /* 0x002fe20003f05270 */
[----:B------:R-:W-:Y:S01]  /*5980*/  ULOP3.LUT UP0, URZ, UR44, 0x90, URZ, 0xc0, !UPT ;  /* 0x000000902cff7892 */ /* 0x000fe2000f80c0ff */
[----:B------:R-:W-:Y:S01]  /*5990*/  @!P1 ISETP.NE.AND P2, PT, R7, 0x1, PT ;  /* 0x000000010700980c */ /* 0x000fe20003f45270 */
[----:B------:R-:W-:Y:S01]  /*59a0*/  @!P1 IMAD.HI.U32 R2, R25, R9, RZ ;  /* 0x0000000919029227 */ /* 0x000fe200078e00ff */
[----:B------:R-:W-:Y:S02]  /*59b0*/  @!P1 SHF.R.U32.HI R0, RZ, R11, R0 ;  /* 0x0000000bff009219 */ /* 0x000fe40000011600 */
[----:B------:R-:W-:Y:S01]  /*59c0*/  @P4 SHF.R.U32.HI R54, RZ, 0x10, R33 ;  /* 0x00000010ff364819 */ /* 0x000fe20000011621 */
[----:B------:R-:W-:Y:S01]  /*59d0*/  VIADD R63, R63, 0x1 ;  /* 0x000000013f3f7836 */ /* 0x000fe20000000000 */
[----:B------:R-:W-:Y:S02]  /*59e0*/  @!P1 SHF.R.U32.HI R2, RZ, R12, R2 ;  /* 0x0000000cff029219 */ /* 0x000fe40000011602 */
[----:B------:R-:W-:Y:S02]  /*59f0*/  @!P1 SEL R3, R26, R0, !P2 ;  /* 0x000000001a039207 */ /* 0x000fe40005000000 */
[----:B------:R-:W-:Y:S05]  /*5a00*/  @!P1 SEL R2, R25, R2, !P0 ;  /* 0x0000000219029207 */ /* 0x000fea0004000000 */
[----:B------:R-:W-:Y:S02]  /*5a10*/  @!P1 IMAD.IADD R0, R2, 0x1, -R3 ;  /* 0x0000000102009824 */ /* 0x000fe400078e0a03 */
[----:B------:R-:W-:Y:S02]  /*5a20*/  @!P1 IMAD.IADD R2, R3, 0x1, -R2 ;  /* 0x0000000103029824 */ /* 0x000fe400078e0a02 */
[----:B------:R-:W-:Y:S02]  /*5a30*/  @!P1 IMAD R26, R0, R7, R26 ;  /* 0x00000007001a9224 */ /* 0x000fe400078e021a */
[----:B------:R-:W-:Y:S01]  /*5a40*/  @!P1 IMAD R25, R2, R8, R25 ;  /* 0x0000000802199224 */ /* 0x000fe200078e0219 */
[----:B------:R-:W-:Y:S06]  /*5a50*/  BRA.U !UP0, `(.L_x_99) ;  /* 0x00000001087c7547 */ /* 0x000fec000b800000 */
[----:B------:R-:W1:Y:S01]  /*5a60*/  LDCU.64 UR8, c[0x4][0x80] ;  /* 0x01001000ff0877ac */ /* 0x000e620008000a00 */
[----:B------:R-:W-:Y:S01]  /*5a70*/  MOV R2, 0x0 ;  /* 0x0000000000027802 */ /* 0x000fe20000000f00 */
[----:B------:R-:W-:Y:S02]  /*5a80*/  HFMA2 R12, -RZ, RZ, 0, 5.9604644775390625e-08 ;  /* 0x00000001ff0c7431 */ /* 0x000fe400000001ff */
[----:B------:R-:W-:Y:S01]  /*5a90*/  IMAD.MOV.U32 R8, RZ, RZ, 0x70 ;  /* 0x00000070ff087424 */ /* 0x000fe200078e00ff */
[----:B------:R2:W3:Y:S01]  /*5aa0*/  LDC.64 R14, c[0x4][R2] ;  /* 0x01000000020e7b82 */ /* 0x0004e20000000a00 */
[----:B------:R-:W4:Y:S01]  /*5ab0*/  LDCU.64 UR6, c[0x4][0x88] ;  /* 0x01001100ff0677ac */ /* 0x000f220008000a00 */
[----:B------:R-:W-:Y:S01]  /*5ac0*/  IMAD.MOV.U32 R13, RZ, RZ, RZ ;  /* 0x000000ffff0d7224 */ /* 0x000fe200078e00ff */
[----:B------:R-:W2:Y:S01]  /*5ad0*/  LDCU.64 UR4, c[0x4][0x8] ;  /* 0x01000100ff0477ac */ /* 0x000ea20008000a00 */
[----:B-1----:R-:W-:Y:S01]  /*5ae0*/  MOV R5, UR9 ;  /* 0x0000000900057c02 */ /* 0x002fe20008000f00 */
[----:B------:R-:W-:Y:S01]  /*5af0*/  IMAD.U32 R4, RZ, RZ, UR8 ;  /* 0x00000008ff047e24 */ /* 0x000fe2000f8e00ff */
[----:B----4-:R-:W-:Y:S01]  /*5b00*/  MOV R7, UR7 ;  /* 0x0000000700077c02 */ /* 0x010fe20008000f00 */
[----:B------:R-:W-:Y:S01]  /*5b10*/  IMAD.U32 R6, RZ, RZ, UR6 ;  /* 0x00000006ff067e24 */ /* 0x000fe2000f8e00ff */
[----:B--2---:R-:W-:Y:S01]  /*5b20*/  MOV R11, UR5 ;  /* 0x00000005000b7c02 */ /* 0x004fe20008000f00 */
[----:B------:R-:W-:Y:S02]  /*5b30*/  IMAD.U32 R10, RZ, RZ, UR4 ;  /* 0x00000004ff0a7e24 */ /* 0x000fe4000f8e00ff */
[----:B------:R-:W-:Y:S07]  /*5b40*/  LEPC R20, `(.L_x_100) ;  /* 0x000000001014794e */ /* 0x000fee0000000000 */
[----:B---3-5:R-:W-:Y:S05]  /*5b50*/  CALL.ABS.NOINC R14 ;  /* 0x000000000e007343 */ /* 0x028fea0003c00000 */
.L_x_100:
[----:B------:R-:W1:Y:S01]  /*5b60*/  LDCU.64 UR8, c[0x4][0x80] ;  /* 0x01001000ff0877ac */ /* 0x000e620008000a00 */
[----:B------:R-:W2:Y:S01]  /*5b70*/  LDC.64 R2, c[0x4][R2] ;  /* 0x0100000002027b82 */ /* 0x000ea20000000a00 */
[----:B------:R-:W-:Y:S02]  /*5b80*/  HFMA2 R12, -RZ, RZ, 0, 5.9604644775390625e-08 ;  /* 0x00000001ff0c7431 */ /* 0x000fe400000001ff */
[----:B------:R-:W-:Y:S02]  /*5b90*/  IMAD.MOV.U32 R8, RZ, RZ, 0x70 ;  /* 0x00000070ff087424 */ /* 0x000fe400078e00ff */
[----:B------:R-:W-:Y:S01]  /*5ba0*/  IMAD.MOV.U32 R13, RZ, RZ, RZ ;  /* 0x000000ffff0d7224 */ /* 0x000fe200078e00ff */
[----:B------:R-:W3:Y:S01]  /*5bb0*/  LDCU.64 UR6, c[0x4][0x88] ;  /* 0x01001100ff0677ac */ /* 0x000ee20008000a00 */
[----:B------:R-:W4:Y:S01]  /*5bc0*/  LDCU.64 UR4, c[0x4][0x8] ;  /* 0x01000100ff0477ac */ /* 0x000f220008000a00 */
[----:B-1----:R-:W-:Y:S02]  /*5bd0*/  MOV R4, UR8 ;  /* 0x0000000800047c02 */ /* 0x002fe40008000f00 */
[----:B------:R-:W-:Y:S02]  /*5be0*/  MOV R5, UR9 ;  /* 0x0000000900057c02 */ /* 0x000fe40008000f00 */
[----:B---3--:R-:W-:Y:S01]  /*5bf0*/  MOV R7, UR7 ;  /* 0x0000000700077c02 */ /* 0x008fe20008000f00 */
[----:B------:R-:W-:Y:S01]  /*5c00*/  IMAD.U32 R6, RZ, RZ, UR6 ;  /* 0x00000006ff067e24 */ /* 0x000fe2000f8e00ff */
[----:B----4-:R-:W-:Y:S01]  /*5c10*/  MOV R11, UR5 ;  /* 0x00000005000b7c02 */ /* 0x010fe20008000f00 */
[----:B------:R-:W-:Y:S02]  /*5c20*/  IMAD.U32 R10, RZ, RZ, UR4 ;  /* 0x00000004ff0a7e24 */ /* 0x000fe4000f8e00ff */
[----:B------:R-:W-:Y:S07]  /*5c30*/  LEPC R20, `(.L_x_99) ;  /* 0x000000001014794e */ /* 0x000fee0000000000 */
[----:B--2---:R-:W-:Y:S05]  /*5c40*/  CALL.ABS.NOINC R2 ;  /* 0x0000000002007343 */ /* 0x004fea0003c00000 */
.L_x_99:
[----:B------:R-:W-:Y:S01]  /*5c50*/  ISETP.NE.U32.AND P2, PT, R42, RZ, PT ;  /* 0x000000ff2a00720c */ /* 0x000fe20003f45070 */
[----:B------:R-:W-:Y:S01]  /*5c60*/  UISETP.NE.AND UP1, UPT, UR45, URZ, UPT ;  /* 0x000000ff2d00728c */ /* 0x000fe2000bf25270 */
[----:B------:R-:W-:Y:S02]  /*5c70*/  ISETP.NE.U32.AND P4, PT, R38, RZ, PT ;  /* 0x000000ff2600720c */ /* 0x000fe40003f85070 */
[----:B------:R-:W-:Y:S02]  /*5c80*/  ISETP.NE.AND.EX P2, PT, R43, RZ, PT, P2 ;  /* 0x000000ff2b00720c */ /* 0x000fe40003f45320 */
[----:B------:R-:W-:Y:S02]  /*5c90*/  PLOP3.LUT P1, PT, PT, PT, PT, 0x8, 0x80 ;  /* 0x000000000080781c */ /* 0x000fe40003f2e170 */
[----:B------:R-:W-:Y:S02]  /*5ca0*/  PLOP3.LUT P0, PT, PT, PT, UP1, 0x80, 0x8 ;  /* 0x000000000008781c */ /* 0x000fe40003f0f018 */
[----:B------:R-:W-:Y:S02]  /*5cb0*/  ISETP.NE.AND.EX P4, PT, R39, RZ, PT, P4 ;  /* 0x000000ff2700720c */ /* 0x000fe40003f85340 */
[----:B------:R-:W1:Y:S09]  /*5cc0*/  @UP1 LDCU.64 UR4, c[0x0][0x888] ;  /* 0x00011100ff0417ac */ /* 0x000e720008000a00 */
[----:B------:R-:W-:Y:S01]  /*5cd0*/  @P0 PLOP3.LUT P1, PT, P2, PT, PT, 0x80, 0x8 ;  /* 0x000000000008081c */ /* 0x000fe2000172f070 */
[----:B-1----:R-:W-:Y:S04]  /*5ce0*/  @UP1 UISETP.NE.U32.AND UP0, UPT, UR4, URZ, UPT ;  /* 0x000000ff0400128c */ /* 0x002fe8000bf05070 */
[----:B------:R-:W-:Y:S04]  /*5cf0*/  @UP1 UISETP.NE.AND.EX UP0, UPT, UR5, URZ, UPT, UP0 ;  /* 0x000000ff0500128c */ /* 0x000fe8000bf05300 */
[----:B------:R-:W-:Y:S01]  /*5d00*/  @UP1 USEL UR4, URZ, 0xffffffff, UP0 ;  /* 0xffffffffff041887 */ /* 0x000fe20008000000 */
[----:B------:R-:W-:Y:S11]  /*5d10*/  @!P2 BRA `(.L_x_101) ;  /* 0x00000000002ca947 */ /* 0x000ff60003800000 */
[----:B------:R-:W-:Y:S01]  /*5d20*/  ISETP.NE.U32.AND P3, PT, R40, RZ, PT ;  /* 0x000000ff2800720c */ /* 0x000fe20003f65070 */
[----:B------:R-:W-:Y:S03]  /*5d30*/  IMAD.MOV.U32 R49, RZ, RZ, 0x1 ;  /* 0x00000001ff317424 */ /* 0x000fe600078e00ff */
[----:B------:R-:W-:Y:S11]  /*5d40*/  ISETP.NE.AND.EX P3, PT, R41, RZ, PT, P3 ;  /* 0x000000ff2900720c */ /* 0x000ff60003f65330 */
[----:B------:R-:W-:Y:S02]  /*5d50*/  @!UPT UIADD3 URZ, UPT, UPT, URZ, URZ, URZ ;  /* 0x000000fffffff290 */ /* 0x000fe4000fffe0ff */
[----:B------:R-:W1:Y:S01]  /*5d60*/  @P3 LDC.64 R2, c[0x0][0x888] ;  /* 0x00022200ff023b82 */ /* 0x000e620000000a00 */
[----:B------:R-:W-:Y:S04]  /*5d70*/  @P3 IMAD R0, R42, UR36, RZ ;  /* 0x000000242a003c24 */ /* 0x000fe8000f8e02ff */
[----:B-1----:R-:W-:Y:S04]  /*5d80*/  @P3 IMAD.WIDE R2, R0, 0x4, R2 ;  /* 0x0000000400023825 */ /* 0x002fe800078e0202 */
[----:B------:R-:W-:Y:S01]  /*5d90*/  HFMA2 R0, -RZ, RZ, 0, 5.9604644775390625e-08 ;  /* 0x00000001ff007431 */ /* 0x000fe200000001ff */
[----:B-----5:R1:W5:Y:S04]  /*5da0*/  @P3 LDG.E R30, desc[UR40][R2.64] ;  /* 0x00000028021e3981 */ /* 0x020368000c1e1900 */
[----:B------:R-:W-:Y:S01]  /*5db0*/  @!P3 PRMT R49, R0, 0x7610, R49 ;  /* 0x000076100031b816 */ /* 0x000fe20000000031 */
[----:B-1----:R-:W2:Y:S06]  /*5dc0*/  @!P3 LDC R30, c[0x0][0x880] ;  /* 0x00022000ff1ebb82 */ /* 0x002eac0000000800 */
.L_x_101:
[----:B------:R-:W-:Y:S05]  /*5dd0*/  @!P4 BRA `(.L_x_102) ;  /* 0x000000000020c947 */ /* 0x000fea0003800000 */
[----:B------:R-:W-:Y:S04]  /*5de0*/  ISETP.NE.U32.AND P3, PT, R36, RZ, PT ;  /* 0x000000ff2400720c */ /* 0x000fe80003f65070 */
[----:B------:R-:W-:Y:S11]  /*5df0*/  ISETP.NE.AND.EX P3, PT, R37, RZ, PT, P3 ;  /* 0x000000ff2500720c */ /* 0x000ff60003f65330 */
[----:B------:R-:W-:Y:S02]  /*5e00*/  @!UPT UIADD3 URZ, UPT, UPT, URZ, URZ, URZ ;  /* 0x000000fffffff290 */ /* 0x000fe4000fffe0ff */
[----:B------:R-:W1:Y:S01]  /*5e10*/  @P3 LDC.64 R2, c[0x0][0x8a8] ;  /* 0x00022a00ff023b82 */ /* 0x000e620000000a00 */
[----:B------:R-:W-:Y:S04]  /*5e20*/  @P3 IMAD R0, R38, UR36, RZ ;  /* 0x0000002426003c24 */ /* 0x000fe8000f8e02ff */
[----:B-1----:R-:W-:Y:S05]  /*5e30*/  @P3 IMAD.WIDE R2, R0, 0x4, R2 ;  /* 0x0000000400023825 */ /* 0x002fea00078e0202 */
[----:B-----5:R1:W5:Y:S02]  /*5e40*/  @P3 LDG.E R29, desc[UR40][R2.64] ;  /* 0x00000028021d3981 */ /* 0x020364000c1e1900 */
[----:B-1----:R-:W3:Y:S02]  /*5e50*/  @!P3 LDC R29, c[0x0][0x8a0] ;  /* 0x00022800ff1dbb82 */ /* 0x002ee40000000800 */
.L_x_102:
[----:B--2--5:R-:W-:Y:S01]  /*5e60*/  @P0 FSETP.NEU.AND P4, PT, R30, RZ, PT ;  /* 0x000000ff1e00020b */ /* 0x024fe20003f8d000 */
[----:B------:R-:W-:Y:S01]  /*5e70*/  IMAD.U32 R0, RZ, RZ, UR4 ;  /* 0x00000004ff007e24 */ /* 0x000fe2000f8e00ff */
[----:B------:R-:W-:Y:S01]  /*5e80*/  @P0 LOP3.LUT P3, RZ, R49, 0xff, RZ, 0xc0, !PT ;  /* 0x000000ff31ff0812 */ /* 0x000fe2000786c0ff */
[----:B------:R-:W-:Y:S01]  /*5e90*/  IMAD.SHL.U32 R66, R56, 0x800, RZ ;  /* 0x0000080038427824 */ /* 0x000fe200078e00ff */
[----:B------:R-:W-:Y:S01]  /*5ea0*/  @P0 SEL R2, RZ, 0xffffffff, P4 ;  /* 0xffffffffff020807 */ /* 0x000fe20002000000 */
[----:B------:R-:W-:Y:S01]  /*5eb0*/  BSSY B1, `(.L_x_103) ;  /* 0x000002e000017945 */ /* 0x000fe20003800000 */
[----:B------:R-:W-:Y:S02]  /*5ec0*/  LOP3.LUT R4, R59, 0x1, RZ, 0x3c, !PT ;  /* 0x000000013b047812 */ /* 0x000fe400078e3cff */
[----:B------:R-:W-:Y:S02]  /*5ed0*/  CS2R R34, SRZ ;  /* 0x0000000000227805 */ /* 0x000fe4000001ff00 */
[----:B------:R-:W-:Y:S02]  /*5ee0*/  @P1 SEL R2, R0, R2, !P3 ;  /* 0x0000000200021207 */ /* 0x000fe40005800000 */
[----:B------:R-:W-:Y:S02]  /*5ef0*/  CS2R R32, SRZ ;  /* 0x0000000000207805 */ /* 0x000fe4000001ff00 */
[----:B------:R-:W-:Y:S02]  /*5f00*/  LEA R3, R56, UR42, 0x3 ;  /* 0x0000002a38037c11 */ /* 0x000fe4000f8e18ff */
[----:B------:R-:W-:Y:S02]  /*5f10*/  @P0 LOP3.LUT R2, R2, 0x1, RZ, 0xc0, !PT ;  /* 0x0000000102020812 */ /* 0x000fe400078ec0ff */
[C---:B------:R-:W-:Y:S02]  /*5f20*/  LEA R67, R27.reuse, UR42, 0x3 ;  /* 0x0000002a1b437c11 */ /* 0x040fe4000f8e18ff */
[----:B------:R-:W-:Y:S02]  /*5f30*/  ISETP.NE.U32.OR P5, PT, R2, 0x1, !P0 ;  /* 0x000000010200780c */ /* 0x000fe400047a5470 */
[----:B------:R-:W-:Y:S02]  /*5f40*/  SHF.L.U32 R5, R58, 0x1f, RZ ;  /* 0x0000001f3a057819 */ /* 0x000fe400000006ff */
[C---:B------:R-:W-:Y:S02]  /*5f50*/  LEA.HI R2, R27.reuse, R27, RZ, 0x1 ;  /* 0x0000001b1b027211 */ /* 0x040fe400078f08ff */
[----:B------:R-:W-:Y:S02]  /*5f60*/  PLOP3.LUT P4, PT, PT, PT, PT, 0x8, 0x80 ;  /* 0x000000000080781c */ /* 0x000fe40003f8e170 */
[----:B------:R-:W-:Y:S02]  /*5f70*/  P2R R64, PR, RZ, 0x20 ;  /* 0x00000020ff407803 */ /* 0x000fe40000000000 */
[----:B------:R-:W-:Y:S03]  /*5f80*/  IADD3 R65, PT, PT, R66, UR42, R60 ;  /* 0x0000002a42417c10 */ /* 0x000fe6000fffe03c */
[----:B------:R-:W-:Y:S04]  /*5f90*/  @P5 SHF.L.U32 R0, R4, 0x1f, RZ ;  /* 0x0000001f04005819 */ /* 0x000fe800000006ff */
[----:B------:R1:W2:Y:S01]  /*5fa0*/  @P5 SYNCS.PHASECHK.TRANS64.TRYWAIT P0, [R3+URZ+0x160], R0 ;  /* 0x00016000030055a7 */ /* 0x0002a200080011ff */
[----:B------:R4:W3:Y:S01]  /*5fb0*/  SYNCS.PHASECHK.TRANS64.TRYWAIT P3, [R67+URZ+0x1b0], R5 ;  /* 0x0001b005430075a7 */ /* 0x0008e200080611ff */
[C---:B-1----:R-:W-:Y:S01]  /*5fc0*/  IMAD.SHL.U32 R0, R2.reuse, 0x8, RZ ;  /* 0x0000000802007824 */ /* 0x042fe200078e00ff */
[----:B------:R-:W-:Y:S04]  /*5fd0*/  LOP3.LUT R2, R2, 0xffe, RZ, 0xc0, !PT ;  /* 0x00000ffe02027812 */ /* 0x000fe800078ec0ff */
[----:B------:R-:W-:Y:S01]  /*5fe0*/  LOP3.LUT R0, R0, 0xfffffff0, RZ, 0xc0, !PT ;  /* 0xfffffff000007812 */ /* 0x000fe200078ec0ff */
[----:B------:R-:W-:Y:S04]  /*5ff0*/  IMAD.IADD R2, R27, 0x1, -R2 ;  /* 0x000000011b027824 */ /* 0x000fe800078e0a02 */
[----:B------:R-:W-:Y:S04]  /*6000*/  IMAD.IADD R0, R28, 0x1, R0 ;  /* 0x000000011c007824 */ /* 0x000fe800078e0200 */
[----:B------:R-:W-:Y:S01]  /*6010*/  IMAD R2, R2, 0x100000, R0 ;  /* 0x0010000002027824 */ /* 0x000fe200078e0200 */
[----:B--2---:R-:W-:Y:S01]  /*6020*/  @P5 PLOP3.LUT P4, PT, P0, PT, PT, 0x8, 0x80 ;  /* 0x000000000080581c */ /* 0x004fe2000078e170 */
[----:B------:R-:W-:Y:S01]  /*6030*/  @!UPT UIADD3 URZ, UPT, UPT, URZ, URZ, URZ ;  /* 0x000000fffffff290 */ /* 0x000fe2000fffe0ff */
[----:B---34-:R-:W-:Y:S11]  /*6040*/  @!P5 BRA `(.L_x_104) ;  /* 0x000000000050d947 */ /* 0x018ff60003800000 */
[----:B------:R-:W-:Y:S01]  /*6050*/  ISETP.NE.U32.AND P0, PT, RZ, UR38, PT ;  /* 0x00000026ff007c0c */ /* 0x000fe2000bf05070 */
[----:B------:R-:W-:Y:S01]  /*6060*/  BSSY B0, `(.L_x_105) ;  /* 0x000000f000007945 */ /* 0x000fe20003800000 */
[----:B------:R-:W-:Y:S01]  /*6070*/  FSETP.NEU.AND P1, PT, R30, RZ, PT ;  /* 0x000000ff1e00720b */ /* 0x000fe20003f2d000 */
[----:B------:R-:W-:Y:S01]  /*6080*/  IMAD.MOV.U32 R34, RZ, RZ, RZ ;  /* 0x000000ffff227224 */ /* 0x000fe200078e00ff */
[----:B------:R-:W-:Y:S02]  /*6090*/  ISETP.NE.AND.EX P0, PT, RZ, UR39, PT, P0 ;  /* 0x00000027ff007c0c */ /* 0x000fe4000bf05300 */
[----:B------:R-:W-:Y:S02]  /*60a0*/  SEL R0, RZ, 0xffffffff, P1 ;  /* 0xffffffffff007807 */ /* 0x000fe40000800000 */
[----:B------:R-:W-:Y:S02]  /*60b0*/  LOP3.LUT P1, RZ, R49, 0xff, RZ, 0xc0, !PT ;  /* 0x000000ff31ff7812 */ /* 0x000fe4000782c0ff */
[----:B------:R-:W-:Y:S04]  /*60c0*/  SEL R6, RZ, 0xffffffff, P0 ;  /* 0xffffffffff067807 */ /* 0x000fe80000000000 */
[----:B------:R-:W-:Y:S04]  /*60d0*/  @P2 SEL R0, R6, R0, !P1 ;  /* 0x0000000006002207 */ /* 0x000fe80004800000 */
[----:B------:R-:W-:Y:S04]  /*60e0*/  LOP3.LUT R0, R0, 0x1, RZ, 0xc0, !PT ;  /* 0x0000000100007812 */ /* 0x000fe800078ec0ff */
[----:B------:R-:W-:Y:S01]  /*60f0*/  ISETP.NE.U32.AND P0, PT, R0, 0x1, PT ;  /* 0x000000010000780c */ /* 0x000fe20003f05070 */
[----:B------:R-:W-:Y:S01]  /*6100*/  @!UPT UIADD3 URZ, UPT, UPT, URZ, URZ, URZ ;  /* 0x000000fffffff290 */ /* 0x000fe2000fffe0ff */
[----:B------:R-:W-:Y:S11]  /*6110*/  @!P4 BRA `(.L_x_106) ;  /* 0x00000000000cc947 */ /* 0x000ff60003800000 */
[----:B------:R-:W-:Y:S04]  /*6120*/  SHF.L.U32 R4, R4, 0x1f, RZ ;  /* 0x0000001f04047819 */ /* 0x000fe800000006ff */
[----:B------:R-:W1:Y:S02]  /*6130*/  SYNCS.PHASECHK.TRANS64.TRYWAIT P1, [R3+URZ+0x160], R4 ;  /* 0x00016004030075a7 */ /* 0x000e6400080211ff */
[----:B-1----:R-:W-:Y:S05]  /*6140*/  @!P1 BRA `(.L_x_107) ;  /* 0x0000001800049947 */ /* 0x002fea0003800000 */
.L_x_106:
[----:B------:R-:W-:Y:S05]  /*6150*/  BSYNC B0 ;  /* 0x0000000000007941 */ /* 0x000fea0003800000 */
.L_x_105:
[----:B------:R-:W-:Y:S01]  /*6160*/  CS2R R32, SRZ ;  /* 0x0000000000207805 */ /* 0x000fe2000001ff00 */
[----:B------:R-:W-:Y:S05]  /*6170*/  @P0 WARPSYNC.ALL ;  /* 0x0000000000000948 */ /* 0x000fea0003800000 */
[----:B------:R2:W3:Y:S02]  /*6180*/  @P0 LDSM.16.M88.4 R32, [R65+0x300] ;  /* 0x000300004120083b */ /* 0x0004e40000000200 */
.L_x_104:
[----:B------:R-:W-:Y:S05]  /*6190*/  BSYNC B1 ;  /* 0x0000000000017941 */ /* 0x000fea0003800000 */
.L_x_103:
[----:B------:R-:W-:Y:S04]  /*61a0*/  SHF.R.U32.HI R0, RZ, 0x15, R2 ;  /* 0x00000015ff007819 */ /* 0x000fe80000011602 */
[----:B------:R-:W-:Y:S01]  /*61b0*/  LOP3.LUT P0, RZ, R0, 0x3, R53, 0x48, !PT ;  /* 0x0000000300ff7812 */ /* 0x000fe20007804835 */
[----:B------:R-:W-:Y:S01]  /*61c0*/  @!UPT UIADD3 URZ, UPT, UPT, URZ, URZ, URZ ;  /* 0x000000fffffff290 */ /* 0x000fe2000fffe0ff */
[----:B------:R-:W-:Y:S11]  /*61d0*/  @P3 BRA `(.L_x_108) ;  /* 0x0000000000083947 */ /* 0x000ff60003800000 */
[----:B------:R-:W4:Y:S02]  /*61e0*/  SYNCS.PHASECHK.TRANS64.TRYWAIT P1, [R67+URZ+0x1b0], R5 ;  /* 0x0001b005430075a7 */ /* 0x000f2400080211ff */
[----:B----4-:R-:W-:Y:S05]  /*61f0*/  @!P1 BRA `(.L_x_109) ;  /* 0x0000001400ec9947 */ /* 0x010fea0003800000 */
.L_x_108:
[----:B------:R-:W-:Y:S05]  /*6200*/  @!P0 BRA `(.L_x_110) ;  /* 0x0000000000408947 */ /* 0x000fea0003800000 */
[----:B------:R-:W4:Y:S01]  /*6210*/  LDCU.64 UR8, c[0x4][0x70] ;  /* 0x01000e00ff0877ac */ /* 0x000f220008000a00 */
[----:B------:R-:W-:Y:S01]  /*6220*/  MOV R15, 0x0 ;  /* 0x00000000000f7802 */ /* 0x000fe20000000f00 */
[----:B------:R-:W-:Y:S02]  /*6230*/  HFMA2 R12, -RZ, RZ, 0, 5.9604644775390625e-08 ;  /* 0x00000001ff0c7431 */ /* 0x000fe400000001ff */
[----:B------:R-:W-:Y:S02]  /*6240*/  IMAD.MOV.U32 R8, RZ, RZ, 0x192 ;  /* 0x00000192ff087424 */ /* 0x000fe400078e00ff */
[----:B------:R-:W-:Y:S01]  /*6250*/  IMAD.MOV.U32 R13, RZ, RZ, RZ ;  /* 0x000000ffff0d7224 */ /* 0x000fe200078e00ff */
[----:B------:R-:W5:Y:S01]  /*6260*/  LDCU.64 UR6, c[0x4][0x78] ;  /* 0x01000f00ff0677ac */ /* 0x000f620008000a00 */
[----:B------:R-:W2:Y:S01]  /*6270*/  LDC.64 R14, c[0x4][R15] ;  /* 0x010000000f0e7b82 */ /* 0x000ea20000000a00 */
[----:B------:R-:W3:Y:S01]  /*6280*/  LDCU.64 UR4, c[0x4][0x10] ;  /* 0x01000200ff0477ac */ /* 0x000ee20008000a00 */
[----:B----4-:R-:W-:Y:S01]  /*6290*/  MOV R5, UR9 ;  /* 0x0000000900057c02 */ /* 0x010fe20008000f00 */
[----:B-1----:R-:W-:Y:S01]  /*62a0*/  IMAD.U32 R4, RZ, RZ, UR8 ;  /* 0x00000008ff047e24 */ /* 0x002fe2000f8e00ff */
[----:B-----5:R-:W-:Y:S01]  /*62b0*/  MOV R7, UR7 ;  /* 0x0000000700077c02 */ /* 0x020fe20008000f00 */
[----:B------:R-:W-:Y:S01]  /*62c0*/  IMAD.U32 R6, RZ, RZ, UR6 ;  /* 0x00000006ff067e24 */ /* 0x000fe2000f8e00ff */
[----:B---3--:R-:W-:Y:S01]  /*62d0*/  MOV R11, UR5 ;  /* 0x00000005000b7c02 */ /* 0x008fe20008000f00 */
[----:B------:R-:W-:Y:S02]  /*62e0*/  IMAD.U32 R10, RZ, RZ, UR4 ;  /* 0x00000004ff0a7e24 */ /* 0x000fe4000f8e00ff */
[----:B------:R-:W-:Y:S07]  /*62f0*/  LEPC R20, `(.L_x_110) ;  /* 0x000000001014794e */ /* 0x000fee0000000000 */
[----:B--2---:R-:W-:Y:S05]  /*6300*/  CALL.ABS.NOINC R14 ;  /* 0x000000000e007343 */ /* 0x004fea0003c00000 */
.L_x_110:
[----:B------:R-:W-:Y:S01]  /*6310*/  ISETP.NE.AND P0, PT, R61, RZ, PT ;  /* 0x000000ff3d00720c */ /* 0x000fe20003f05270 */
[----:B------:R-:W-:Y:S05]  /*6320*/  WARPSYNC.ALL ;  /* 0x0000000000007948 */ /* 0x000fea0003800000 */
[----:B------:R-:W-:Y:S01]  /*6330*/  R2UR UR4, R2 ;  /* 0x00000000020472ca */ /* 0x000fe200000e0000 */
[--C-:B---3--:R-:W-:Y:S01]  /*6340*/  HADD2.F32 R0, -RZ, R32.reuse.H0_H0 ;  /* 0x20000020ff007230 */ /* 0x108fe20000004100 */
[----:B------:R-:W-:Y:S01]  /*6350*/  R2UR UR5, R67 ;  /* 0x00000000430572ca */ /* 0x000fe200000e0000 */
[----:B------:R-:W-:Y:S01]  /*6360*/  HADD2.F32 R2, -RZ, R32.H1_H1 ;  /* 0x30000020ff027230 */ /* 0x000fe20000004100 */
[----:B------:R-:W-:Y:S01]  /*6370*/  BSSY.RECONVERGENT B0, `(.L_x_111) ;  /* 0x0000034000007945 */ /* 0x000fe20003800200 */
[--C-:B-1----:R-:W-:Y:S02]  /*6380*/  HADD2.F32 R3, -RZ, R33.reuse.H0_H0 ;  /* 0x20000021ff037230 */ /* 0x102fe40000004100 */
[----:B------:R-:W-:Y:S02]  /*6390*/  HADD2.F32 R12, -RZ, R33.H1_H1 ;  /* 0x30000021ff0c7230 */ /* 0x000fe40000004100 */
[--C-:B------:R-:W-:Y:S02]  /*63a0*/  HADD2.F32 R13, -RZ, R34.reuse.H0_H0 ;  /* 0x20000022ff0d7230 */ /* 0x100fe40000004100 */
[----:B------:R-:W-:Y:S02]  /*63b0*/  HADD2.F32 R14, -RZ, R34.H1_H1 ;  /* 0x30000022ff0e7230 */ /* 0x000fe40000004100 */
[----:B----4-:R-:W1:Y:S01]  /*63c0*/  LDTM.16dp256bit.x2 R4, tmem[UR4] ;  /* 0x00000004000479ee */ /* 0x010e6200080a0000 */
[----:B------:R-:W-:Y:S01]  /*63d0*/  NOP ;  /* 0x0000000000007918 */ /* 0x000fe20000000000 */
[----:B------:R-:W-:Y:S01]  /*63e0*/  UIADD3 UR5, UPT, UPT, UR5, 0x1d0, URZ ;  /* 0x000001d005057890 */ /* 0x000fe2000fffe0ff */
[--C-:B------:R-:W-:Y:S02]  /*63f0*/  HADD2.F32 R15, -RZ, R35.reuse.H0_H0 ;  /* 0x20000023ff0f7230 */ /* 0x100fe40000004100 */
[----:B------:R-:W-:Y:S01]  /*6400*/  HADD2.F32 R20, -RZ, R35.H1_H1 ;  /* 0x30000023ff147230 */ /* 0x000fe20000004100 */
[----:B------:R-:W-:Y:S09]  /*6410*/  UPRMT UR5, UR37, 0x654, UR5 ;  /* 0x0000065425057896 */ /* 0x000ff20008000005 */
[----:B-1----:R-:W-:Y:S01]  /*6420*/  SYNCS.ARRIVE.TRANS64.RED.A1T0 RZ, [UR5], RZ ;  /* 0x000000ffffff79a7 */ /* 0x002fe20008100405 */
[C---:B------:R-:W-:Y:S01]  /*6430*/  FMUL R4, R29.reuse, R4 ;  /* 0x000000041d047220 */ /* 0x040fe20000400000 */
[C---:B------:R-:W-:Y:S01]  /*6440*/  FMUL R5, R29.reuse, R5 ;  /* 0x000000051d057220 */ /* 0x040fe20000400000 */
[C---:B------:R-:W-:Y:S01]  /*6450*/  FMUL R6, R29.reuse, R6 ;  /* 0x000000061d067220 */ /* 0x040fe20000400000 */
[C---:B------:R-:W-:Y:S01]  /*6460*/  FMUL R7, R29.reuse, R7 ;  /* 0x000000071d077220 */ /* 0x040fe20000400000 */
[C---:B------:R-:W-:Y:S01]  /*6470*/  FFMA R4, R30.reuse, R0, R4 ;  /* 0x000000001e047223 */ /* 0x040fe20000000004 */
[C---:B------:R-:W-:Y:S01]  /*6480*/  FMUL R8, R29.reuse, R8 ;  /* 0x000000081d087220 */ /* 0x040fe20000400000 */
[C---:B------:R-:W-:Y:S01]  /*6490*/  FFMA R5, R30.reuse, R2, R5 ;  /* 0x000000021e057223 */ /* 0x040fe20000000005 */
[C---:B------:R-:W-:Y:S01]  /*64a0*/  FMUL R9, R29.reuse, R9 ;  /* 0x000000091d097220 */ /* 0x040fe20000400000 */
[C---:B------:R-:W-:Y:S01]  /*64b0*/  FFMA R6, R30.reuse, R3, R6 ;  /* 0x000000031e067223 */ /* 0x040fe20000000006 */
[C---:B------:R-:W-:Y:S01]  /*64c0*/  FMUL R10, R29.reuse, R10 ;  /* 0x0000000a1d0a7220 */ /* 0x040fe20000400000 */
[C---:B------:R-:W-:Y:S01]  /*64d0*/  FFMA R7, R30.reuse, R12, R7 ;  /* 0x0000000c1e077223 */ /* 0x040fe20000000007 */
[----:B------:R-:W-:Y:S01]  /*64e0*/  FMUL R11, R29, R11 ;  /* 0x0000000b1d0b7220 */ /* 0x000fe20000400000 */
[C---:B------:R-:W-:Y:S01]  /*64f0*/  FFMA R8, R30.reuse, R13, R8 ;  /* 0x0000000d1e087223 */ /* 0x040fe20000000008 */
[C---:B------:R-:W-:Y:S01]  /*6500*/  FFMA R9, R30.reuse, R14, R9 ;  /* 0x0000000e1e097223 */ /* 0x040fe20000000009 */
[C---:B------:R-:W-:Y:S01]  /*6510*/  FFMA R10, R30.reuse, R15, R10 ;  /* 0x0000000f1e0a7223 */ /* 0x040fe2000000000a */
[----:B------:R-:W-:Y:S01]  /*6520*/  FFMA R11, R30, R20, R11 ;  /* 0x000000141e0b7223 */ /* 0x000fe2000000000b */
[----:B------:R-:W-:Y:S02]  /*6530*/  F2FP.F16.F32.PACK_AB R4, R5, R4 ;  /* 0x000000040504723e */ /* 0x000fe400000000ff */
[----:B------:R-:W-:Y:S02]  /*6540*/  F2FP.F16.F32.PACK_AB R5, R7, R6 ;  /* 0x000000060705723e */ /* 0x000fe400000000ff */
[----:B------:R-:W-:Y:S02]  /*6550*/  F2FP.F16.F32.PACK_AB R6, R9, R8 ;  /* 0x000000080906723e */ /* 0x000fe400000000ff */
[----:B------:R-:W-:Y:S05]  /*6560*/  F2FP.F16.F32.PACK_AB R7, R11, R10 ;  /* 0x0000000a0b07723e */ /* 0x000fea00000000ff */
[----:B------:R1:W-:Y:S01]  /*6570*/  STSM.16.M88.4 [R65+0x300], R4 ;  /* 0x0003000441007844 */ /* 0x0003e20000000200 */
[----:B------:R-:W-:Y:S01]  /*6580*/  @!PT LDS RZ, [RZ] ;  /* 0x00000000fffff984 */ /* 0x000fe20000000800 */
[----:B------:R-:W-:Y:S01]  /*6590*/  @!PT LDS RZ, [RZ] ;  /* 0x00000000fffff984 */ /* 0x000fe20000000800 */
[----:B------:R-:W-:Y:S01]  /*65a0*/  @!PT LDS RZ, [RZ] ;  /* 0x00000000fffff984 */ /* 0x000fe20000000800 */
[----:B------:R-:W-:Y:S01]  /*65b0*/  @!PT LDS RZ, [RZ] ;  /* 0x00000000fffff984 */ /* 0x000fe20000000800 */
[----:B------:R3:W-:Y:S07]  /*65c0*/  MEMBAR.ALL.CTA ;  /* 0x0000000000007992 */ /* 0x0007ee0000008000 */
[----:B---3--:R-:W3:Y:S02]  /*65d0*/  FENCE.VIEW.ASYNC.S ;  /* 0x00000000000073c6 */ /* 0x008ee40000000000 */
[----:B---3--:R-:W-:Y:S06]  /*65e0*/  BAR.SYNC.DEFER_BLOCKING 0x1, 0x80 ;  /* 0x0042000000007b1d */ /* 0x008fec0000010000 */
[----:B------:R-:W-:Y:S05]  /*65f0*/  @P0 BRA `(.L_x_112) ;  /* 0x00000000002c0947 */ /* 0x000fea0003800000 */
[----:B------:R-:W-:Y:S01]  /*6600*/  R2UR UR12, R47 ;  /* 0x000000002f0c72ca */ /* 0x000fe200000e0000 */
[----:B------:R-:W-:Y:S01]  /*6610*/  UIADD3 UR10, UP0, UPT, UR46, 0x680, URZ ;  /* 0x000006802e0a7890 */ /* 0x000fe2000ff1e0ff */
[----:B------:R-:W-:Y:S01]  /*6620*/  R2UR UR9, R48 ;  /* 0x00000000300972ca */ /* 0x000fe200000e0000 */
[----:B------:R-:W-:Y:S01]  /*6630*/  UMOV UR7, UR36 ;  /* 0x0000002400077c82 */ /* 0x000fe20008000000 */
[----:B------:R-:W-:Y:S01]  /*6640*/  R2UR UR8, R66 ;  /* 0x00000000420872ca */ /* 0x000fe200000e0000 */
[----:B------:R-:W-:Y:S08]  /*6650*/  UIADD3.X UR11, UPT, UPT, URZ, UR47, URZ, UP0, !UPT ;  /* 0x0000002fff0b7290 */ /* 0x000ff000087fe4ff */
[----:B------:R-:W-:Y:S02]  /*6660*/  USHF.L.U32 UR5, UR12, 0x4, URZ ;  /* 0x000000040c057899 */ /* 0x000fe400080006ff */
[----:B------:R-:W-:Y:S02]  /*6670*/  USHF.L.U32 UR6, UR9, 0x6, URZ ;  /* 0x0000000609067899 */ /* 0x000fe400080006ff */
[----:B------:R-:W-:Y:S09]  /*6680*/  UIADD3 UR4, UPT, UPT, UR42, 0x300, UR8 ;  /* 0x000003002a047890 */ /* 0x000ff2000fffe008 */
[----:B------:R3:W-:Y:S02]  /*6690*/  UTMASTG.3D [UR4], [UR10] ;  /* 0x000000040a0073b5 */ /* 0x0007e40008010000 */
[----:B---3--:R0:W-:Y:S02]  /*66a0*/  UTMACMDFLUSH ;  /* 0x00000000000079b7 */ /* 0x0081e40000000000 */
.L_x_112:
[----:B------:R-:W-:Y:S05]  /*66b0*/  BSYNC.RECONVERGENT B0 ;  /* 0x0000000000007941 */ /* 0x000fea0003800200 */
.L_x_111:
[----:B------:R-:W-:Y:S04]  /*66c0*/  BSSY.RECONVERGENT B0, `(.L_x_113) ;  /* 0x0000003000007945 */ /* 0x000fe80003800200 */
[----:B------:R-:W-:Y:S05]  /*66d0*/  @P0 BRA `(.L_x_114) ;  /* 0x0000000000040947 */ /* 0x000fea0003800000 */
[----:B------:R-:W-:Y:S04]  /*66e0*/  DEPBAR.LE SB0, 0x0 ;  /* 0x000080000000791a */ /* 0x000fe80000000000 */
.L_x_114:
[----:B------:R-:W-:Y:S05]  /*66f0*/  BSYNC.RECONVERGENT B0 ;  /* 0x0000000000007941 */ /* 0x000fea0003800200 */
.L_x_113:
[----:B------:R-:W-:Y:S01]  /*6700*/  BAR.SYNC.DEFER_BLOCKING 0x1, 0x80 ;  /* 0x0042000000007b1d */ /* 0x000fe20000010000 */
[----:B------:R-:W-:Y:S01]  /*6710*/  UIADD3 UR43, UPT, UPT, UR43, 0x1, URZ ;  /* 0x000000012b2b7890 */ /* 0x000fe2000fffe0ff */
[----:B------:R-:W-:Y:S02]  /*6720*/  IADD3 R27, PT, PT, R27, 0x1, RZ ;  /* 0x000000011b1b7810 */ /* 0x000fe40007ffe0ff */
[----:B------:R-:W-:Y:S01]  /*6730*/  IADD3 R56, PT, PT, R56, 0x1, RZ ;  /* 0x0000000138387810 */ /* 0x000fe20007ffe0ff */
[----:B------:R-:W-:Y:S09]  /*6740*/  UISETP.NE.AND UP0, UPT, UR43, URZ, UPT ;  /* 0x000000ff2b00728c */ /* 0x000ff2000bf05270 */
[----:B------:R-:W-:Y:S05]  /*6750*/  BRA.U !UP0, `(.L_x_115) ;  /* 0x0000000108287547 */ /* 0x000fea000b800000 */
[----:B------:R-:W-:Y:S01]  /*6760*/  ISETP.NE.AND P0, PT, R64, RZ, PT ;  /* 0x000000ff4000720c */ /* 0x000fe20003f05270 */
[----:B------:R-:W-:Y:S11]  /*6770*/  IMAD.U32 R0, RZ, RZ, UR37 ;  /* 0x00000025ff007e24 */ /* 0x000ff6000f8e00ff */
[----:B------:R-:W-:Y:S01]  /*6780*/  @!UPT UIADD3 URZ, UPT, UPT, URZ, URZ, URZ ;  /* 0x000000fffffff290 */ /* 0x000fe2000fffe0ff */
[C---:B------:R-:W-:Y:S01]  /*6790*/  @P0 LEA R2, R55.reuse, UR42, 0x3 ;  /* 0x0000002a37020c11 */ /* 0x040fe2000f8e18ff */
[----:B------:R-:W-:Y:S04]  /*67a0*/  VIADD R55, R55, 0x1 ;  /* 0x0000000137377836 */ /* 0x000fe80000000000 */
[----:B------:R-:W-:Y:S05]  /*67b0*/  @P0 VIADD R2, R2, 0x170 ;  /* 0x0000017002020836 */ /* 0x000fea0000000000 */
[----:B------:R-:W-:Y:S04]  /*67c0*/  @P0 PRMT R0, R0, 0x654, R2 ;  /* 0x0000065400000816 */ /* 0x000fe80000000002 */
[----:B------:R3:W-:Y:S01]  /*67d0*/  @P0 SYNCS.ARRIVE.TRANS64.RED.A1T0 RZ, [R0+URZ], RZ ;  /* 0x000000ff00ff09a7 */ /* 0x0007e200081004ff */
[C---:B------:R-:W-:Y:S04]  /*67e0*/  ISETP.NE.AND P0, PT, R55.reuse, 0x2, PT ;  /* 0x000000023700780c */ /* 0x040fe80003f05270 */
[----:B------:R-:W-:Y:S09]  /*67f0*/  SEL R55, R55, RZ, P0 ;  /* 0x000000ff37377207 */ /* 0x000ff20000000000 */
.L_x_115:
[----:B------:R-:W-:Y:S01]  /*6800*/  ISETP.NE.AND P3, PT, R62, RZ, PT ;  /* 0x000000ff3e00720c */ /* 0x000fe20003f65270 */
[----:B------:R-:W-:Y:S01]  /*6810*/  IMAD.IADD R47, R25, 0x1, R31 ;  /* 0x00000001192f7824 */ /* 0x000fe200078e021f */
[----:B------:R-:W-:Y:S01]  /*6820*/  ISETP.NE.AND P0, PT, R63, 0x2, PT ;  /* 0x000000023f00780c */ /* 0x000fe20003f05270 */
[----:B------:R-:W-:Y:S01]  /*6830*/  IMAD.IADD R48, R26, 0x1, R46 ;  /* 0x000000011a307824 */ /* 0x000fe200078e022e */
[----:B------:R-:W-:Y:S02]  /*6840*/  ISETP.NE.AND P1, PT, R27, 0x4, PT ;  /* 0x000000041b00780c */ /* 0x000fe40003f25270 */
[----:B------:R-:W-:Y:S02]  /*6850*/  ISETP.NE.AND P2, PT, R56, 0x2, PT ;  /* 0x000000023800780c */ /* 0x000fe40003f45270 */
[----:B------:R-:W-:Y:S02]  /*6860*/  SEL R3, RZ, 0x1, P0 ;  /* 0x00000001ff037807 */ /* 0x000fe40000000000 */
[----:B------:R-:W-:Y:S02]  /*6870*/  SEL R2, RZ, 0x1, P1 ;  /* 0x00000001ff027807 */ /* 0x000fe40000800000 */
[----:B---3--:R-:W-:Y:S02]  /*6880*/  SEL R0, RZ, 0x1, P2 ;  /* 0x00000001ff007807 */ /* 0x008fe40001000000 */
[----:B------:R-:W-:Y:S02]  /*6890*/  @P3 R2UR UR36, R54 ;  /* 0x00000000362432ca */ /* 0x000fe400000e0000 */
[----:B------:R-:W-:Y:S02]  /*68a0*/  LOP3.LUT R57, R57, R3, RZ, 0x3c, !PT ;  /* 0x0000000339397212 */ /* 0x000fe400078e3cff */
[----:B------:R-:W-:Y:S02]  /*68b0*/  LOP3.LUT R58, R58, R2, RZ, 0x3c, !PT ;  /* 0x000000023a3a7212 */ /* 0x000fe400078e3cff */
[----:B------:R-:W-:Y:S02]  /*68c0*/  LOP3.LUT R59, R59, R0, RZ, 0x3c, !PT ;  /* 0x000000003b3b7212 */ /* 0x000fe400078e3cff */
[----:B------:R-:W-:Y:S02]  /*68d0*/  SEL R63, R63, RZ, P0 ;  /* 0x000000ff3f3f7207 */ /* 0x000fe40000000000 */
[----:B------:R-:W-:Y:S02]  /*68e0*/  SEL R27, R27, RZ, P1 ;  /* 0x000000ff1b1b7207 */ /* 0x000fe40000800000 */
[----:B------:R-:W-:Y:S01]  /*68f0*/  SEL R56, R56, RZ, P2 ;  /* 0x000000ff38387207 */ /* 0x000fe20001000000 */
[----:B------:R-:W-:Y:S06]  /*6900*/  @P3 BRA `(.L_x_116) ;  /* 0xffffffec00083947 */ /* 0x000fec000383ffff */
[----:B------:R-:W-:-:S09]  /*6910*/  UISETP.NE.AND UP0, UPT, UR45, URZ, UPT ;  /* 0x000000ff2d00728c */ /* 0x000fd2000bf05270 */
[----:B------:R-:W-:Y:S05]  /*6920*/  BRA.U !UP0, `(.L_x_117) ;  /* 0x0000000108487547 */ /* 0x000fea000b800000 */
[----:B------:R-:W3:Y:S02]  /*6930*/  LDCU.64 UR4, c[0x0][0x890] ;  /* 0x00011200ff0477ac */ /* 0x000ee40008000a00 */
[----:B---3--:R-:W-:-:S04]  /*6940*/  UISETP.NE.U32.AND UP0, UPT, UR4, URZ, UPT ;  /* 0x000000ff0400728c */ /* 0x008fc8000bf05070 */
[----:B------:R-:W-:-:S09]  /*6950*/  UISETP.NE.AND.EX UP0, UPT, UR5, URZ, UPT, UP0 ;  /* 0x000000ff0500728c */ /* 0x000fd2000bf05300 */
[----:B------:R-:W-:Y:S05]  /*6960*/  BRA.U UP0, `(.L_x_118) ;  /* 0x00000001000c7547 */ /* 0x000fea000b800000 */
[----:B------:R-:W-:-:S13]  /*6970*/  FSETP.NEU.AND P0, PT, R30, RZ, PT ;  /* 0x000000ff1e00720b */ /* 0x000fda0003f0d000 */
[----:B------:R-:W-:Y:S05]  /*6980*/  @!P0 EXIT ;  /* 0x000000000000894d */ /* 0x000fea0003800000 */
[----:B------:R-:W-:Y:S05]  /*6990*/  BRA `(.L_x_117) ;  /* 0x00000000002c7947 */ /* 0x000fea0003800000 */
.L_x_118:
[----:B------:R-:W-:Y:S01]  /*69a0*/  LOP3.LUT P0, RZ, R49, 0xff, RZ, 0xc0, !PT ;  /* 0x000000ff31ff7812 */ /* 0x000fe2000780c0ff */
[----:B------:R-:W-:-:S12]  /*69b0*/  BSSY.RECONVERGENT B0, `(.L_x_117) ;  /* 0x0000009000007945 */ /* 0x000fd80003800200 */
[----:B------:R-:W-:Y:S05]  /*69c0*/  @P0 BRA `(.L_x_119) ;  /* 0x0000000000140947 */ /* 0x000fea0003800000 */
[----:B------:R-:W3:Y:S02]  /*69d0*/  LDCU.64 UR4, c[0x0][0x888] ;  /* 0x00011100ff0477ac */ /* 0x000ee40008000a00 */
[----:B---3--:R-:W-:-:S04]  /*69e0*/  ISETP.NE.U32.AND P0, PT, RZ, UR4, PT ;  /* 0x00000004ff007c0c */ /* 0x008fc8000bf05070 */
[----:B------:R-:W-:-:S13]  /*69f0*/  ISETP.NE.AND.EX P0, PT, RZ, UR5, PT, P0 ;  /* 0x00000005ff007c0c */ /* 0x000fda000bf05300 */
[----:B------:R-:W-:Y:S05]  /*6a00*/  @!P0 EXIT ;  /* 0x000000000000894d */ /* 0x000fea0003800000 */
[----:B------:R-:W-:Y:S05]  /*6a10*/  BRA `(.L_x_120) ;  /* 0x0000000000087947 */ /* 0x000fea0003800000 */
.L_x_119:
[----:B------:R-:W-:-:S13]  /*6a20*/  FSETP.NEU.AND P0, PT, R30, RZ, PT ;  /* 0x000000ff1e00720b */ /* 0x000fda0003f0d000 */
[----:B------:R-:W-:Y:S05]  /*6a30*/  @!P0 EXIT ;  /* 0x000000000000894d */ /* 0x000fea0003800000 */
.L_x_120:
[----:B------:R-:W-:Y:S05]  /*6a40*/  BSYNC.RECONVERGENT B0 ;  /* 0x0000000000007941 */ /* 0x000fea0003800200 */
.L_x_117:
[----:B------:R-:W-:-:S04]  /*6a50*/  DEPBAR.LE SB0, 0x0 ;  /* 0x000080000000791a */ /* 0x000fc80000000000 */
[----:B------:R-:W-:Y:S05]  /*6a60*/  EXIT ;  /* 0x000000000000794d */ /* 0x000fea0003800000 */
.L_x_20:
[----:B--2---:R2:W1:Y:S02]  /*6a70*/  SYNCS.PHASECHK.TRANS64.TRYWAIT P0, [R2+URZ+0x200], R3 ;  /* 0x00020003020075a7 */ /* 0x00446400080011ff */
[----:B-1----:R-:W-:Y:S05]  /*6a80*/  @!P0 NANOSLEEP.SYNCS 0x989680 ;  /* 0x009896800000895d */ /* 0x002fea0003900000 */
[----:B------:R-:W1:Y:S02]  /*6a90*/  @!P0 SYNCS.PHASECHK.TRANS64 P0, [R2+URZ+0x200], R3 ;  /* 0x00020003020085a7 */ /* 0x000e6400080010ff */
[----:B-1----:R-:W-:Y:S05]  /*6aa0*/  @!P0 BRA `(.L_x_20) ;  /* 0xfffffffc00f08947 */ /* 0x002fea000383ffff */
[----:B------:R-:W-:Y:S05]  /*6ab0*/  BRA `(.L_x_121) ;  /* 0xffffffac00547947 */ /* 0x000fea000383ffff */
.L_x_23:
[----:B-1----:R-:W-:-:S07]  /*6ac0*/  MOV R2, UR33 ;  /* 0x0000002100027c02 */ /* 0x002fce0008000f00 */
.L_x_122:
[----:B-1----:R1:W2:Y:S02]  /*6ad0*/  SYNCS.PHASECHK.TRANS64.TRYWAIT P0, [R2+URZ+0xb0], R4 ;  /* 0x0000b004020075a7 */ /* 0x0022a400080011ff */
[----:B--2---:R-:W-:Y:S05]  /*6ae0*/  @!P0 NANOSLEEP.SYNCS 0x989680 ;  /* 0x009896800000895d */ /* 0x004fea0003900000 */
[----:B------:R-:W2:Y:S02]  /*6af0*/  @!P0 SYNCS.PHASECHK.TRANS64 P0, [R2+URZ+0xb0], R4 ;  /* 0x0000b004020085a7 */ /* 0x000ea400080010ff */
[----:B--2---:R-:W-:Y:S05]  /*6b00*/  @!P0 BRA `(.L_x_122) ;  /* 0xfffffffc00f08947 */ /* 0x004fea000383ffff */
[----:B------:R-:W-:Y:S05]  /*6b10*/  BRA `(.L_x_22) ;  /* 0xffffffac00a47947 */ /* 0x000fea000383ffff */
.L_x_29:
[----:B-1----:R-:W-:-:S07]  /*6b20*/  MOV R2, UR17 ;  /* 0x0000001100027c02 */ /* 0x002fce0008000f00 */
.L_x_123:
[----:B-1----:R1:W2:Y:S02]  /*6b30*/  SYNCS.PHASECHK.TRANS64.TRYWAIT P0, [R2+URZ+0xb0], R4 ;  /* 0x0000b004020075a7 */ /* 0x0022a400080011ff */
[----:B--2---:R-:W-:Y:S05]  /*6b40*/  @!P0 NANOSLEEP.SYNCS 0x989680 ;  /* 0x009896800000895d */ /* 0x004fea0003900000 */
[----:B------:R-:W2:Y:S02]  /*6b50*/  @!P0 SYNCS.PHASECHK.TRANS64 P0, [R2+URZ+0xb0], R4 ;  /* 0x0000b004020085a7 */ /* 0x000ea400080010ff */
[----:B--2---:R-:W-:Y:S05]  /*6b60*/  @!P0 BRA `(.L_x_123) ;  /* 0xfffffffc00f08947 */ /* 0x004fea000383ffff */
[----:B------:R-:W-:Y:S05]  /*6b70*/  BRA `(.L_x_28) ;  /* 0xffffffb0004c7947 */ /* 0x000fea000383ffff */
.L_x_33:
[----:B-1----:R1:W2:Y:S02]  /*6b80*/  SYNCS.PHASECHK.TRANS64.TRYWAIT P0, [R2+URZ+0x190], R3 ;  /* 0x00019003020075a7 */ /* 0x0022a400080011ff */
[----:B--2---:R-:W-:Y:S05]  /*6b90*/  @!P0 NANOSLEEP.SYNCS 0x989680 ;  /* 0x009896800000895d */ /* 0x004fea0003900000 */
[----:B------:R-:W2:Y:S02]  /*6ba0*/  @!P0 SYNCS.PHASECHK.TRANS64 P0, [R2+URZ+0x190], R3 ;  /* 0x00019003020085a7 */ /* 0x000ea400080010ff */
[----:B--2---:R-:W-:Y:S05]  /*6bb0*/  @!P0 BRA `(.L_x_33) ;  /* 0xfffffffc00f08947 */ /* 0x004fea000383ffff */
[----:B------:R-:W-:Y:S05]  /*6bc0*/  BRA `(.L_x_124) ;  /* 0xffffffb000dc7947 */ /* 0x000fea000383ffff */
.L_x_37:
[----:B----4-:R-:W-:-:S07]  /*6bd0*/  MOV R0, UR5 ;  /* 0x0000000500007c02 */ /* 0x010fce0008000f00 */
.L_x_125:
[----:B-1----:R1:W2:Y:S02]  /*6be0*/  SYNCS.PHASECHK.TRANS64.TRYWAIT P0, [R0+URZ], R2 ;  /* 0x00000002000075a7 */ /* 0x0022a400080011ff */
[----:B--2---:R-:W-:Y:S05]  /*6bf0*/  @!P0 NANOSLEEP.SYNCS 0x989680 ;  /* 0x009896800000895d */ /* 0x004fea0003900000 */
[----:B------:R-:W2:Y:S02]  /*6c00*/  @!P0 SYNCS.PHASECHK.TRANS64 P0, [R0+URZ], R2 ;  /* 0x00000002000085a7 */ /* 0x000ea400080010ff */
[----:B--2---:R-:W-:Y:S05]  /*6c10*/  @!P0 BRA `(.L_x_125) ;  /* 0xfffffffc00f08947 */ /* 0x004fea000383ffff */
[----:B------:R-:W-:Y:S05]  /*6c20*/  BRA `(.L_x_126) ;  /* 0xffffffb8004c7947 */ /* 0x000fea000383ffff */
.L_x_38:
[----:B----4-:R-:W-:-:S07]  /*6c30*/  MOV R0, UR5 ;  /* 0x0000000500007c02 */ /* 0x010fce0008000f00 */
.L_x_127:
[----:B-1----:R1:W2:Y:S02]  /*6c40*/  SYNCS.PHASECHK.TRANS64.TRYWAIT P0, [R0+URZ], R3 ;  /* 0x00000003000075a7 */ /* 0x0022a400080011ff */
[----:B--2---:R-:W-:Y:S05]  /*6c50*/  @!P0 NANOSLEEP.SYNCS 0x989680 ;  /* 0x009896800000895d */ /* 0x004fea0003900000 */
[----:B------:R-:W2:Y:S02]  /*6c60*/  @!P0 SYNCS.PHASECHK.TRANS64 P0, [R0+URZ], R3 ;  /* 0x00000003000085a7 */ /* 0x000ea400080010ff */
[----:B--2---:R-:W-:Y:S05]  /*6c70*/  @!P0 BRA `(.L_x_127) ;  /* 0xfffffffc00f08947 */ /* 0x004fea000383ffff */
[----:B------:R-:W-:Y:S05]  /*6c80*/  BRA `(.L_x_128) ;  /* 0xffffffb800587947 */ /* 0x000fea000383ffff */
.L_x_39:
[----:B----4-:R-:W-:-:S07]  /*6c90*/  MOV R0, UR5 ;  /* 0x0000000500007c02 */ /* 0x010fce0008000f00 */
.L_x_129:
[----:B-1----:R1:W2:Y:S02]  /*6ca0*/  SYNCS.PHASECHK.TRANS64.TRYWAIT P0, [R0+URZ], R3 ;  /* 0x00000003000075a7 */ /* 0x0022a400080011ff */
[----:B--2---:R-:W-:Y:S05]  /*6cb0*/  @!P0 NANOSLEEP.SYNCS 0x989680 ;  /* 0x009896800000895d */ /* 0x004fea0003900000 */
[----:B------:R-:W2:Y:S02]  /*6cc0*/  @!P0 SYNCS.PHASECHK.TRANS64 P0, [R0+URZ], R3 ;  /* 0x00000003000085a7 */ /* 0x000ea400080010ff */
[----:B--2---:R-:W-:Y:S05]  /*6cd0*/  @!P0 BRA `(.L_x_129) ;  /* 0xfffffffc00f08947 */ /* 0x004fea000383ffff */
[----:B------:R-:W-:Y:S05]  /*6ce0*/  BRA `(.L_x_130) ;  /* 0xffffffb800647947 */ /* 0x000fea000383ffff */
.L_x_40:
[----:B----4-:R-:W-:-:S07]  /*6cf0*/  MOV R0, UR5 ;  /* 0x0000000500007c02 */ /* 0x010fce0008000f00 */
.L_x_131:
[----:B-1----:R1:W2:Y:S02]  /*6d00*/  SYNCS.PHASECHK.TRANS64.TRYWAIT P0, [R0+URZ], R3 ;  /* 0x00000003000075a7 */ /* 0x0022a400080011ff */
[----:B--2---:R-:W-:Y:S05]  /*6d10*/  @!P0 NANOSLEEP.SYNCS 0x989680 ;  /* 0x009896800000895d */ /* 0x004fea0003900000 */
[----:B------:R-:W2:Y:S02]  /*6d20*/  @!P0 SYNCS.PHASECHK.TRANS64 P0, [R0+URZ], R3 ;  /* 0x00000003000085a7 */ /* 0x000ea400080010ff */
[----:B--2---:R-:W-:Y:S05]  /*6d30*/  @!P0 BRA `(.L_x_131) ;  /* 0xfffffffc00f08947 */ /* 0x004fea000383ffff */
[----:B------:R-:W-:Y:S05]  /*6d40*/  BRA `(.L_x_132) ;  /* 0xffffffb800707947 */ /* 0x000fea000383ffff */
.L_x_41:
[----:B----4-:R-:W-:-:S07]  /*6d50*/  MOV R0, UR5 ;  /* 0x0000000500007c02 */ /* 0x010fce0008000f00 */
.L_x_133:
[----:B-1----:R1:W2:Y:S02]  /*6d60*/  SYNCS.PHASECHK.TRANS64.TRYWAIT P0, [R0+URZ], R3 ;  /* 0x00000003000075a7 */ /* 0x0022a400080011ff */
[----:B--2---:R-:W-:Y:S05]  /*6d70*/  @!P0 NANOSLEEP.SYNCS 0x989680 ;  /* 0x009896800000895d */ /* 0x004fea0003900000 */
[----:B------:R-:W2:Y:S02]  /*6d80*/  @!P0 SYNCS.PHASECHK.TRANS64 P0, [R0+URZ], R3 ;  /* 0x00000003000085a7 */ /* 0x000ea400080010ff */
[----:B--2---:R-:W-:Y:S05]  /*6d90*/  @!P0 BRA `(.L_x_133) ;  /* 0xfffffffc00f08947 */ /* 0x004fea000383ffff */
[----:B------:R-:W-:Y:S05]  /*6da0*/  BRA `(.L_x_134) ;  /* 0xffffffb8007c7947 */ /* 0x000fea000383ffff */
.L_x_42:
[----:B----4-:R-:W-:-:S07]  /*6db0*/  MOV R0, UR5 ;  /* 0x0000000500007c02 */ /* 0x010fce0008000f00 */
.L_x_135:
[----:B-1----:R1:W2:Y:S02]  /*6dc0*/  SYNCS.PHASECHK.TRANS64.TRYWAIT P0, [R0+URZ], R3 ;  /* 0x00000003000075a7 */ /* 0x0022a400080011ff */
[----:B--2---:R-:W-:Y:S05]  /*6dd0*/  @!P0 NANOSLEEP.SYNCS 0x989680 ;  /* 0x009896800000895d */ /* 0x004fea0003900000 */
[----:B------:R-:W2:Y:S02]  /*6de0*/  @!P0 SYNCS.PHASECHK.TRANS64 P0, [R0+URZ], R3 ;  /* 0x00000003000085a7 */ /* 0x000ea400080010ff */
[----:B--2---:R-:W-:Y:S05]  /*6df0*/  @!P0 BRA `(.L_x_135) ;  /* 0xfffffffc00f08947 */ /* 0x004fea000383ffff */
[----:B------:R-:W-:Y:S05]  /*6e00*/  BRA `(.L_x_136) ;  /* 0xffffffb800887947 */ /* 0x000fea000383ffff */
.L_x_43:
[----:B----4-:R-:W-:-:S07]  /*6e10*/  MOV R0, UR5 ;  /* 0x0000000500007c02 */ /* 0x010fce0008000f00 */
.L_x_137:
[----:B-1----:R1:W2:Y:S02]  /*6e20*/  SYNCS.PHASECHK.TRANS64.TRYWAIT P0, [R0+URZ], R3 ;  /* 0x00000003000075a7 */ /* 0x0022a400080011ff */
[----:B--2---:R-:W-:Y:S05]  /*6e30*/  @!P0 NANOSLEEP.SYNCS 0x989680 ;  /* 0x009896800000895d */ /* 0x004fea0003900000 */
[----:B------:R-:W2:Y:S02]  /*6e40*/  @!P0 SYNCS.PHASECHK.TRANS64 P0, [R0+URZ], R3 ;  /* 0x00000003000085a7 */ /* 0x000ea400080010ff */
[----:B--2---:R-:W-:Y:S05]  /*6e50*/  @!P0 BRA `(.L_x_137) ;  /* 0xfffffffc00f08947 */ /* 0x004fea000383ffff */
[----:B------:R-:W-:Y:S05]  /*6e60*/  BRA `(.L_x_138) ;  /* 0xffffffb800947947 */ /* 0x000fea000383ffff */
.L_x_44:
[----:B----4-:R-:W-:-:S07]  /*6e70*/  MOV R0, UR5 ;  /* 0x0000000500007c02 */ /* 0x010fce0008000f00 */
.L_x_139:
[----:B-1----:R1:W2:Y:S02]  /*6e80*/  SYNCS.PHASECHK.TRANS64.TRYWAIT P0, [R0+URZ], R3 ;  /* 0x00000003000075a7 */ /* 0x0022a400080011ff */
[----:B--2---:R-:W-:Y:S05]  /*6e90*/  @!P0 NANOSLEEP.SYNCS 0x989680 ;  /* 0x009896800000895d */ /* 0x004fea0003900000 */
[----:B------:R-:W2:Y:S02]  /*6ea0*/  @!P0 SYNCS.PHASECHK.TRANS64 P0, [R0+URZ], R3 ;  /* 0x00000003000085a7 */ /* 0x000ea400080010ff */
[----:B--2---:R-:W-:Y:S05]  /*6eb0*/  @!P0 BRA `(.L_x_139) ;  /* 0xfffffffc00f08947 */ /* 0x004fea000383ffff */
[----:B------:R-:W-:Y:S05]  /*6ec0*/  BRA `(.L_x_140) ;  /* 0xffffffb800a07947 */ /* 0x000fea000383ffff */
.L_x_45:
[----:B----4-:R-:W-:-:S07]  /*6ed0*/  MOV R0, UR5 ;  /* 0x0000000500007c02 */ /* 0x010fce0008000f00 */
.L_x_141:
[----:B-1----:R1:W2:Y:S02]  /*6ee0*/  SYNCS.PHASECHK.TRANS64.TRYWAIT P0, [R0+URZ], R3 ;  /* 0x00000003000075a7 */ /* 0x0022a400080011ff */
[----:B--2---:R-:W-:Y:S05]  /*6ef0*/  @!P0 NANOSLEEP.SYNCS 0x989680 ;  /* 0x009896800000895d */ /* 0x004fea0003900000 */
[----:B------:R-:W2:Y:S02]  /*6f00*/  @!P0 SYNCS.PHASECHK.TRANS64 P0, [R0+URZ], R3 ;  /* 0x00000003000085a7 */ /* 0x000ea400080010ff */
[----:B--2---:R-:W-:Y:S05]  /*6f10*/  @!P0 BRA `(.L_x_141) ;  /* 0xfffffffc00f08947 */ /* 0x004fea000383ffff */
[----:B------:R-:W-:Y:S05]  /*6f20*/  BRA `(.L_x_142) ;  /* 0xffffffb800ac7947 */ /* 0x000fea000383ffff */
.L_x_46:
[----:B----4-:R-:W-:-:S07]  /*6f30*/  MOV R0, UR5 ;  /* 0x0000000500007c02 */ /* 0x010fce0008000f00 */
.L_x_143:
[----:B-1----:R1:W2:Y:S02]  /*6f40*/  SYNCS.PHASECHK.TRANS64.TRYWAIT P0, [R0+URZ], R3 ;  /* 0x00000003000075a7 */ /* 0x0022a400080011ff */
[----:B--2---:R-:W-:Y:S05]  /*6f50*/  @!P0 NANOSLEEP.SYNCS 0x989680 ;  /* 0x009896800000895d */ /* 0x004fea0003900000 */
[----:B------:R-:W2:Y:S02]  /*6f60*/  @!P0 SYNCS.PHASECHK.TRANS64 P0, [R0+URZ], R3 ;  /* 0x00000003000085a7 */ /* 0x000ea400080010ff */
[----:B--2---:R-:W-:Y:S05]  /*6f70*/  @!P0 BRA `(.L_x_143) ;  /* 0xfffffffc00f08947 */ /* 0x004fea000383ffff */
[----:B------:R-:W-:Y:S05]  /*6f80*/  BRA `(.L_x_144) ;  /* 0xffffffb800b87947 */ /* 0x000fea000383ffff */
.L_x_47:
[----:B----4-:R-:W-:-:S07]  /*6f90*/  MOV R0, UR5 ;  /* 0x0000000500007c02 */ /* 0x010fce0008000f00 */
.L_x_145:
[----:B-1----:R1:W2:Y:S02]  /*6fa0*/  SYNCS.PHASECHK.TRANS64.TRYWAIT P0, [R0+URZ], R3 ;  /* 0x00000003000075a7 */ /* 0x0022a400080011ff */
[----:B--2---:R-:W-:Y:S05]  /*6fb0*/  @!P0 NANOSLEEP.SYNCS 0x989680 ;  /* 0x009896800000895d */ /* 0x004fea0003900000 */
[----:B------:R-:W2:Y:S02]  /*6fc0*/  @!P0 SYNCS.PHASECHK.TRANS64 P0, [R0+URZ], R3 ;  /* 0x00000003000085a7 */ /* 0x000ea400080010ff */
[----:B--2---:R-:W-:Y:S05]  /*6fd0*/  @!P0 BRA `(.L_x_145) ;  /* 0xfffffffc00f08947 */ /* 0x004fea000383ffff */
[----:B------:R-:W-:Y:S05]  /*6fe0*/  BRA `(.L_x_146) ;  /* 0xffffffb800c47947 */ /* 0x000fea000383ffff */
.L_x_48:
[----:B----4-:R-:W-:-:S07]  /*6ff0*/  MOV R0, UR5 ;  /* 0x0000000500007c02 */ /* 0x010fce0008000f00 */
.L_x_147:
[----:B-1----:R1:W2:Y:S02]  /*7000*/  SYNCS.PHASECHK.TRANS64.TRYWAIT P0, [R0+URZ], R3 ;  /* 0x00000003000075a7 */ /* 0x0022a400080011ff */
[----:B--2---:R-:W-:Y:S05]  /*7010*/  @!P0 NANOSLEEP.SYNCS 0x989680 ;  /* 0x009896800000895d */ /* 0x004fea0003900000 */
[----:B------:R-:W2:Y:S02]  /*7020*/  @!P0 SYNCS.PHASECHK.TRANS64 P0, [R0+URZ], R3 ;  /* 0x00000003000085a7 */ /* 0x000ea400080010ff */
[----:B--2---:R-:W-:Y:S05]  /*7030*/  @!P0 BRA `(.L_x_147) ;  /* 0xfffffffc00f08947 */ /* 0x004fea000383ffff */
[----:B------:R-:W-:Y:S05]  /*7040*/  BRA `(.L_x_148) ;  /* 0xffffffb800d07947 */ /* 0x000fea000383ffff */
.L_x_49:
[----:B----4-:R-:W-:-:S07]  /*7050*/  MOV R0, UR5 ;  /* 0x0000000500007c02 */ /* 0x010fce0008000f00 */
.L_x_149:
[----:B-1----:R1:W2:Y:S02]  /*7060*/  SYNCS.PHASECHK.TRANS64.TRYWAIT P0, [R0+URZ], R3 ;  /* 0x00000003000075a7 */ /* 0x0022a400080011ff */
[----:B--2---:R-:W-:Y:S05]  /*7070*/  @!P0 NANOSLEEP.SYNCS 0x989680 ;  /* 0x009896800000895d */ /* 0x004fea0003900000 */
[----:B------:R-:W2:Y:S02]  /*7080*/  @!P0 SYNCS.PHASECHK.TRANS64 P0, [R0+URZ], R3 ;  /* 0x00000003000085a7 */ /* 0x000ea400080010ff */
[----:B--2---:R-:W-:Y:S05]  /*7090*/  @!P0 BRA `(.L_x_149) ;  /* 0xfffffffc00f08947 */ /* 0x004fea000383ffff */
[----:B------:R-:W-:Y:S05]  /*70a0*/  BRA `(.L_x_150) ;  /* 0xffffffb800dc7947 */ /* 0x000fea000383ffff */
.L_x_50:
[----:B----4-:R-:W-:-:S07]  /*70b0*/  MOV R0, UR5 ;  /* 0x0000000500007c02 */ /* 0x010fce0008000f00 */
.L_x_151:
[----:B-1----:R1:W2:Y:S02]  /*70c0*/  SYNCS.PHASECHK.TRANS64.TRYWAIT P0, [R0+URZ], R3 ;  /* 0x00000003000075a7 */ /* 0x0022a400080011ff */
[----:B--2---:R-:W-:Y:S05]  /*70d0*/  @!P0 NANOSLEEP.SYNCS 0x989680 ;  /* 0x009896800000895d */ /* 0x004fea0003900000 */
[----:B------:R-:W2:Y:S02]  /*70e0*/  @!P0 SYNCS.PHASECHK.TRANS64 P0, [R0+URZ], R3 ;  /* 0x00000003000085a7 */ /* 0x000ea400080010ff */
[----:B--2---:R-:W-:Y:S05]  /*70f0*/  @!P0 BRA `(.L_x_151) ;  /* 0xfffffffc00f08947 */ /* 0x004fea000383ffff */
[----:B------:R-:W-:Y:S05]  /*7100*/  BRA `(.L_x_152) ;  /* 0xffffffb800e87947 */ /* 0x000fea000383ffff */
.L_x_51:
[----:B----4-:R-:W-:-:S07]  /*7110*/  MOV R0, UR5 ;  /* 0x0000000500007c02 */ /* 0x010fce0008000f00 */
.L_x_153:
[----:B-1----:R1:W2:Y:S02]  /*7120*/  SYNCS.PHASECHK.TRANS64.TRYWAIT P0, [R0+URZ], R3 ;  /* 0x00000003000075a7 */ /* 0x0022a400080011ff */
[----:B--2---:R-:W-:Y:S05]  /*7130*/  @!P0 NANOSLEEP.SYNCS 0x989680 ;  /* 0x009896800000895d */ /* 0x004fea0003900000 */
[----:B------:R-:W2:Y:S02]  /*7140*/  @!P0 SYNCS.PHASECHK.TRANS64 P0, [R0+URZ], R3 ;  /* 0x00000003000085a7 */ /* 0x000ea400080010ff */
[----:B--2---:R-:W-:Y:S05]  /*7150*/  @!P0 BRA `(.L_x_153) ;  /* 0xfffffffc00f08947 */ /* 0x004fea000383ffff */
[----:B------:R-:W-:Y:S05]  /*7160*/  BRA `(.L_x_154) ;  /* 0xffffffb800f47947 */ /* 0x000fea000383ffff */
.L_x_52:
[----:B----4-:R-:W-:-:S07]  /*7170*/  MOV R0, UR5 ;  /* 0x0000000500007c02 */ /* 0x010fce0008000f00 */
.L_x_155:
[----:B-1----:R1:W2:Y:S02]  /*7180*/  SYNCS.PHASECHK.TRANS64.TRYWAIT P0, [R0+URZ], R3 ;  /* 0x00000003000075a7 */ /* 0x0022a400080011ff */
[----:B--2---:R-:W-:Y:S05]  /*7190*/  @!P0 NANOSLEEP.SYNCS 0x989680 ;  /* 0x009896800000895d */ /* 0x004fea0003900000 */
[----:B------:R-:W2:Y:S02]  /*71a0*/  @!P0 SYNCS.PHASECHK.TRANS64 P0, [R0+URZ], R3 ;  /* 0x00000003000085a7 */ /* 0x000ea400080010ff */
[----:B--2---:R-:W-:Y:S05]  /*71b0*/  @!P0 BRA `(.L_x_155) ;  /* 0xfffffffc00f08947 */ /* 0x004fea000383ffff */
[----:B------:R-:W-:Y:S05]  /*71c0*/  BRA `(.L_x_156) ;  /* 0xffffffbc00007947 */ /* 0x000fea000383ffff */
.L_x_53:
[----:B----4-:R-:W-:-:S07]  /*71d0*/  MOV R0, UR5 ;  /* 0x0000000500007c02 */ /* 0x010fce0008000f00 */
.L_x_157:
[----:B-1----:R1:W2:Y:S02]  /*71e0*/  SYNCS.PHASECHK.TRANS64.TRYWAIT P0, [R0+URZ], R3 ;  /* 0x00000003000075a7 */ /* 0x0022a400080011ff */
[----:B--2---:R-:W-:Y:S05]  /*71f0*/  @!P0 NANOSLEEP.SYNCS 0x989680 ;  /* 0x009896800000895d */ /* 0x004fea0003900000 */
[----:B------:R-:W2:Y:S02]  /*7200*/  @!P0 SYNCS.PHASECHK.TRANS64 P0, [R0+URZ], R3 ;  /* 0x00000003000085a7 */ /* 0x000ea400080010ff */
[----:B--2---:R-:W-:Y:S05]  /*7210*/  @!P0 BRA `(.L_x_157) ;  /* 0xfffffffc00f08947 */ /* 0x004fea000383ffff */
[----:B------:R-:W-:Y:S05]  /*7220*/  BRA `(.L_x_158) ;  /* 0xffffffbc000c7947 */ /* 0x000fea000383ffff */
.L_x_54:
[----:B----4-:R-:W-:-:S07]  /*7230*/  MOV R0, UR5 ;  /* 0x0000000500007c02 */ /* 0x010fce0008000f00 */
.L_x_159:
[----:B-1----:R1:W2:Y:S02]  /*7240*/  SYNCS.PHASECHK.TRANS64.TRYWAIT P0, [R0+URZ], R3 ;  /* 0x00000003000075a7 */ /* 0x0022a400080011ff */
[----:B--2---:R-:W-:Y:S05]  /*7250*/  @!P0 NANOSLEEP.SYNCS 0x989680 ;  /* 0x009896800000895d */ /* 0x004fea0003900000 */
[----:B------:R-:W2:Y:S02]  /*7260*/  @!P0 SYNCS.PHASECHK.TRANS64 P0, [R0+URZ], R3 ;  /* 0x00000003000085a7 */ /* 0x000ea400080010ff */
[----:B--2---:R-:W-:Y:S05]  /*7270*/  @!P0 BRA `(.L_x_159) ;  /* 0xfffffffc00f08947 */ /* 0x004fea000383ffff */
[----:B------:R-:W-:Y:S05]  /*7280*/  BRA `(.L_x_160) ;  /* 0xffffffbc00187947 */ /* 0x000fea000383ffff */
.L_x_55:
[----:B----4-:R-:W-:-:S07]  /*7290*/  MOV R0, UR5 ;  /* 0x0000000500007c02 */ /* 0x010fce0008000f00 */
.L_x_161:
[----:B-1----:R1:W2:Y:S02]  /*72a0*/  SYNCS.PHASECHK.TRANS64.TRYWAIT P0, [R0+URZ], R3 ;  /* 0x00000003000075a7 */ /* 0x0022a400080011ff */
[----:B--2---:R-:W-:Y:S05]  /*72b0*/  @!P0 NANOSLEEP.SYNCS 0x989680 ;  /* 0x009896800000895d */ /* 0x004fea0003900000 */
[----:B------:R-:W2:Y:S02]  /*72c0*/  @!P0 SYNCS.PHASECHK.TRANS64 P0, [R0+URZ], R3 ;  /* 0x00000003000085a7 */ /* 0x000ea400080010ff */
[----:B--2---:R-:W-:Y:S05]  /*72d0*/  @!P0 BRA `(.L_x_161) ;  /* 0xfffffffc00f08947 */ /* 0x004fea000383ffff */
[----:B------:R-:W-:Y:S05]  /*72e0*/  BRA `(.L_x_162) ;  /* 0xffffffbc00247947 */ /* 0x000fea000383ffff */
.L_x_56:
[----:B----4-:R-:W-:-:S07]  /*72f0*/  MOV R0, UR5 ;  /* 0x0000000500007c02 */ /* 0x010fce0008000f00 */
.L_x_163:
[----:B-1----:R1:W2:Y:S02]  /*7300*/  SYNCS.PHASECHK.TRANS64.TRYWAIT P0, [R0+URZ], R3 ;  /* 0x00000003000075a7 */ /* 0x0022a400080011ff */
[----:B--2---:R-:W-:Y:S05]  /*7310*/  @!P0 NANOSLEEP.SYNCS 0x989680 ;  /* 0x009896800000895d */ /* 0x004fea0003900000 */
[----:B------:R-:W2:Y:S02]  /*7320*/  @!P0 SYNCS.PHASECHK.TRANS64 P0, [R0+URZ], R3 ;  /* 0x00000003000085a7 */ /* 0x000ea400080010ff */
[----:B--2---:R-:W-:Y:S05]  /*7330*/  @!P0 BRA `(.L_x_163) ;  /* 0xfffffffc00f08947 */ /* 0x004fea000383ffff */
[----:B------:R-:W-:Y:S05]  /*7340*/  BRA `(.L_x_164) ;  /* 0xffffffbc00307947 */ /* 0x000fea000383ffff */
.L_x_57:
[----:B----4-:R-:W-:-:S07]  /*7350*/  MOV R0, UR5 ;  /* 0x0000000500007c02 */ /* 0x010fce0008000f00 */
.L_x_165:
[----:B-1----:R1:W2:Y:S02]  /*7360*/  SYNCS.PHASECHK.TRANS64.TRYWAIT P0, [R0+URZ], R3 ;  /* 0x00000003000075a7 */ /* 0x0022a400080011ff */
[----:B--2---:R-:W-:Y:S05]  /*7370*/  @!P0 NANOSLEEP.SYNCS 0x989680 ;  /* 0x009896800000895d */ /* 0x004fea0003900000 */
[----:B------:R-:W2:Y:S02]  /*7380*/  @!P0 SYNCS.PHASECHK.TRANS64 P0, [R0+URZ], R3 ;  /* 0x00000003000085a7 */ /* 0x000ea400080010ff */
[----:B--2---:R-:W-:Y:S05]  /*7390*/  @!P0 BRA `(.L_x_165) ;  /* 0xfffffffc00f08947 */ /* 0x004fea000383ffff */
[----:B------:R-:W-:Y:S05]  /*73a0*/  BRA `(.L_x_166) ;  /* 0xffffffbc003c7947 */ /* 0x000fea000383ffff */
.L_x_60:
[----:B-1----:R1:W2:Y:S02]  /*73b0*/  SYNCS.PHASECHK.TRANS64.TRYWAIT P0, [R0+URZ+0x1f0], R4 ;  /* 0x0001f004000075a7 */ /* 0x0022a400080011ff */
[----:B--2---:R-:W-:Y:S05]  /*73c0*/  @!P0 NANOSLEEP.SYNCS 0x989680 ;  /* 0x009896800000895d */ /* 0x004fea0003900000 */
[----:B------:R-:W2:Y:S02]  /*73d0*/  @!P0 SYNCS.PHASECHK.TRANS64 P0, [R0+URZ+0x1f0], R4 ;  /* 0x0001f004000085a7 */ /* 0x000ea400080010ff */
[----:B--2---:R-:W-:Y:S05]  /*73e0*/  @!P0 BRA `(.L_x_60) ;  /* 0xfffffffc00f08947 */ /* 0x004fea000383ffff */
[----:B------:R-:W-:Y:S05]  /*73f0*/  BRA `(.L_x_167) ;  /* 0xffffffbc00987947 */ /* 0x000fea000383ffff */
.L_x_61:
[----:B------:R-:W-:-:S07]  /*7400*/  MOV R0, UR5 ;  /* 0x0000000500007c02 */ /* 0x000fce0008000f00 */
.L_x_168:
[----:B-1----:R1:W2:Y:S02]  /*7410*/  SYNCS.PHASECHK.TRANS64.TRYWAIT P0, [R0+URZ+0x1a0], R5 ;  /* 0x0001a005000075a7 */ /* 0x0022a400080011ff */
[----:B--2---:R-:W-:Y:S05]  /*7420*/  @!P0 NANOSLEEP.SYNCS 0x989680 ;  /* 0x009896800000895d */ /* 0x004fea0003900000 */
[----:B------:R-:W2:Y:S02]  /*7430*/  @!P0 SYNCS.PHASECHK.TRANS64 P0, [R0+URZ+0x1a0], R5 ;  /* 0x0001a005000085a7 */ /* 0x000ea400080010ff */
[----:B--2---:R-:W-:Y:S05]  /*7440*/  @!P0 BRA `(.L_x_168) ;  /* 0xfffffffc00f08947 */ /* 0x004fea000383ffff */
[----:B------:R-:W-:Y:S05]  /*7450*/  BRA `(.L_x_169) ;  /* 0xffffffbc00a87947 */ /* 0x000fea000383ffff */
.L_x_62:
[----:B-1----:R1:W2:Y:S02]  /*7460*/  SYNCS.PHASECHK.TRANS64.TRYWAIT P1, [R0+URZ+0x190], R4 ;  /* 0x00019004000075a7 */ /* 0x0022a400080211ff */
[----:B--2---:R-:W-:Y:S05]  /*7470*/  @!P1 NANOSLEEP.SYNCS 0x989680 ;  /* 0x009896800000995d */ /* 0x004fea0003900000 */
[----:B------:R-:W2:Y:S02]  /*7480*/  @!P1 SYNCS.PHASECHK.TRANS64 P1, [R0+URZ+0x190], R4 ;  /* 0x00019004000095a7 */ /* 0x000ea400080210ff */
[----:B--2---:R-:W-:Y:S05]  /*7490*/  @!P1 BRA `(.L_x_62) ;  /* 0xfffffffc00f09947 */ /* 0x004fea000383ffff */
[----:B------:R-:W-:Y:S05]  /*74a0*/  BRA `(.L_x_170) ;  /* 0xffffffbc00d87947 */ /* 0x000fea000383ffff */
.L_x_65:
[----:B------:R-:W-:-:S07]  /*74b0*/  MOV R0, UR5 ;  /* 0x0000000500007c02 */ /* 0x000fce0008000f00 */
.L_x_171:
[----:B-1----:R1:W2:Y:S02]  /*74c0*/  SYNCS.PHASECHK.TRANS64.TRYWAIT P0, [R0+URZ+0x1a0], R2 ;  /* 0x0001a002000075a7 */ /* 0x0022a400080011ff */
[----:B--2---:R-:W-:Y:S05]  /*74d0*/  @!P0 NANOSLEEP.SYNCS 0x989680 ;  /* 0x009896800000895d */ /* 0x004fea0003900000 */
[----:B------:R-:W2:Y:S02]  /*74e0*/  @!P0 SYNCS.PHASECHK.TRANS64 P0, [R0+URZ+0x1a0], R2 ;  /* 0x0001a002000085a7 */ /* 0x000ea400080010ff */
[----:B--2---:R-:W-:Y:S05]  /*74f0*/  @!P0 BRA `(.L_x_171) ;  /* 0xfffffffc00f08947 */ /* 0x004fea000383ffff */
[----:B------:R-:W-:Y:S05]  /*7500*/  BRA `(.L_x_64) ;  /* 0xffffffc0002c7947 */ /* 0x000fea000383ffff */
.L_x_72:
[----:B-1----:R1:W2:Y:S02]  /*7510*/  SYNCS.PHASECHK.TRANS64.TRYWAIT P1, [R0+URZ+0x190], R2 ;  /* 0x00019002000075a7 */ /* 0x0022a400080211ff */
[----:B--2---:R-:W-:Y:S05]  /*7520*/  @!P1 NANOSLEEP.SYNCS 0x989680 ;  /* 0x009896800000995d */ /* 0x004fea0003900000 */
[----:B------:R-:W2:Y:S02]  /*7530*/  @!P1 SYNCS.PHASECHK.TRANS64 P1, [R0+URZ+0x190], R2 ;  /* 0x00019002000095a7 */ /* 0x000ea400080210ff */
[----:B--2---:R-:W-:Y:S05]  /*7540*/  @!P1 BRA `(.L_x_72) ;  /* 0xfffffffc00f09947 */ /* 0x004fea000383ffff */
[----:B------:R-:W-:Y:S05]  /*7550*/  BRA `(.L_x_172) ;  /* 0xffffffc4009c7947 */ /* 0x000fea000383ffff */
.L_x_73:
[----:B------:R-:W-:-:S07]  /*7560*/  MOV R2, UR7 ;  /* 0x0000000700027c02 */ /* 0x000fce0008000f00 */
.L_x_173:
[----:B-1----:R1:W2:Y:S02]  /*7570*/  SYNCS.PHASECHK.TRANS64.TRYWAIT P0, [R2+URZ+0x1d0], R0 ;  /* 0x0001d000020075a7 */ /* 0x0022a400080011ff */
[----:B--2---:R-:W-:Y:S05]  /*7580*/  @!P0 NANOSLEEP.SYNCS 0x989680 ;  /* 0x009896800000895d */ /* 0x004fea0003900000 */
[----:B------:R-:W2:Y:S02]  /*7590*/  @!P0 SYNCS.PHASECHK.TRANS64 P0, [R2+URZ+0x1d0], R0 ;  /* 0x0001d000020085a7 */ /* 0x000ea400080010ff */
[----:B--2---:R-:W-:Y:S05]  /*75a0*/  @!P0 BRA `(.L_x_173) ;  /* 0xfffffffc00f08947 */ /* 0x004fea000383ffff */
[----:B------:R-:W-:Y:S05]  /*75b0*/  BRA `(.L_x_174) ;  /* 0xffffffc400ec7947 */ /* 0x000fea000383ffff */
.L_x_76:
[----:B------:R-:W-:Y:S07]  /*75c0*/  MOV R0, UR6 ;  /* 0x0000000600007c02 */ /* 0x000fee0008000f00 */
.L_x_175:
[----:B-1----:R1:W2:Y:S02]  /*75d0*/  SYNCS.PHASECHK.TRANS64.TRYWAIT P0, [R0+URZ], R2 ;  /* 0x00000002000075a7 */ /* 0x0022a400080011ff */
[----:B--2---:R-:W-:Y:S05]  /*75e0*/  @!P0 NANOSLEEP.SYNCS 0x989680 ;  /* 0x009896800000895d */ /* 0x004fea0003900000 */
[----:B------:R-:W2:Y:S02]  /*75f0*/  @!P0 SYNCS.PHASECHK.TRANS64 P0, [R0+URZ], R2 ;  /* 0x00000002000085a7 */ /* 0x000ea400080010ff */
[----:B--2---:R-:W-:Y:S05]  /*7600*/  @!P0 BRA `(.L_x_175) ;  /* 0xfffffffc00f08947 */ /* 0x004fea000383ffff */
[----:B------:R-:W-:Y:S05]  /*7610*/  BRA `(.L_x_75) ;  /* 0xffffffc800087947 */ /* 0x000fea000383ffff */
.L_x_79:
[----:B------:R-:W-:-:S07]  /*7620*/  MOV R0, UR6 ;  /* 0x0000000600007c02 */ /* 0x000fce0008000f00 */
.L_x_176:
[----:B--2---:R2:W4:Y:S02]  /*7630*/  SYNCS.PHASECHK.TRANS64.TRYWAIT P0, [R0+URZ], R2 ;  /* 0x00000002000075a7 */ /* 0x00452400080011ff */
[----:B----4-:R-:W-:Y:S05]  /*7640*/  @!P0 NANOSLEEP.SYNCS 0x989680 ;  /* 0x009896800000895d */ /* 0x010fea0003900000 */
[----:B------:R-:W4:Y:S02]  /*7650*/  @!P0 SYNCS.PHASECHK.TRANS64 P0, [R0+URZ], R2 ;  /* 0x00000002000085a7 */ /* 0x000f2400080010ff */
[----:B----4-:R-:W-:Y:S05]  /*7660*/  @!P0 BRA `(.L_x_176) ;  /* 0xfffffffc00f08947 */ /* 0x010fea000383ffff */
[----:B------:R-:W-:Y:S05]  /*7670*/  BRA `(.L_x_177) ;  /* 0xffffffc800e47947 */ /* 0x000fea000383ffff */
.L_x_80:
[----:B------:R-:W-:-:S07]  /*7680*/  MOV R0, UR6 ;  /* 0x0000000600007c02 */ /* 0x000fce0008000f00 */
.L_x_178:
[----:B-1----:R1:W2:Y:S02]  /*7690*/  SYNCS.PHASECHK.TRANS64.TRYWAIT P0, [R0+URZ], R3 ;  /* 0x00000003000075a7 */ /* 0x0022a400080011ff */
[----:B--2---:R-:W-:Y:S05]  /*76a0*/  @!P0 NANOSLEEP.SYNCS 0x989680 ;  /* 0x009896800000895d */ /* 0x004fea0003900000 */
[----:B------:R-:W2:Y:S02]  /*76b0*/  @!P0 SYNCS.PHASECHK.TRANS64 P0, [R0+URZ], R3 ;  /* 0x00000003000085a7 */ /* 0x000ea400080010ff */
[----:B--2---:R-:W-:Y:S05]  /*76c0*/  @!P0 BRA `(.L_x_178) ;  /* 0xfffffffc00f08947 */ /* 0x004fea000383ffff */
[----:B------:R-:W-:Y:S05]  /*76d0*/  BRA `(.L_x_179) ;  /* 0xffffffc800f07947 */ /* 0x000fea000383ffff */
.L_x_81:
[----:B------:R-:W-:-:S07]  /*76e0*/  MOV R0, UR6 ;  /* 0x0000000600007c02 */ /* 0x000fce0008000f00 */
.L_x_180:
[----:B-1----:R1:W2:Y:S02]  /*76f0*/  SYNCS.PHASECHK.TRANS64.TRYWAIT P0, [R0+URZ], R3 ;  /* 0x00000003000075a7 */ /* 0x0022a400080011ff */
[----:B--2---:R-:W-:Y:S05]  /*7700*/  @!P0 NANOSLEEP.SYNCS 0x989680 ;  /* 0x009896800000895d */ /* 0x004fea0003900000 */
[----:B------:R-:W2:Y:S02]  /*7710*/  @!P0 SYNCS.PHASECHK.TRANS64 P0, [R0+URZ], R3 ;  /* 0x00000003000085a7 */ /* 0x000ea400080010ff */
[----:B--2---:R-:W-:Y:S05]  /*7720*/  @!P0 BRA `(.L_x_180) ;  /* 0xfffffffc00f08947 */ /* 0x004fea000383ffff */
[----:B------:R-:W-:Y:S05]  /*7730*/  BRA `(.L_x_181) ;  /* 0xffffffc800fc7947 */ /* 0x000fea000383ffff */
.L_x_82:
[----:B-1----:R-:W-:-:S07]  /*7740*/  MOV R0, UR7 ;  /* 0x0000000700007c02 */ /* 0x002fce0008000f00 */
.L_x_182:
[----:B-1----:R1:W2:Y:S02]  /*7750*/  SYNCS.PHASECHK.TRANS64.TRYWAIT P0, [R0+URZ], R2 ;  /* 0x00000002000075a7 */ /* 0x0022a400080011ff */
[----:B--2---:R-:W-:Y:S05]  /*7760*/  @!P0 NANOSLEEP.SYNCS 0x989680 ;  /* 0x009896800000895d */ /* 0x004fea0003900000 */
[----:B------:R-:W2:Y:S02]  /*7770*/  @!P0 SYNCS.PHASECHK.TRANS64 P0, [R0+URZ], R2 ;  /* 0x00000002000085a7 */ /* 0x000ea400080010ff */
[----:B--2---:R-:W-:Y:S05]  /*7780*/  @!P0 BRA `(.L_x_182) ;  /* 0xfffffffc00f08947 */ /* 0x004fea000383ffff */
[----:B------:R-:W-:Y:S05]  /*7790*/  BRA `(.L_x_183) ;  /* 0xffffffcc00087947 */ /* 0x000fea000383ffff */
.L_x_87:
[----:B--2---:R2:W3:Y:S02]  /*77a0*/  SYNCS.PHASECHK.TRANS64.TRYWAIT P0, [R0+URZ+0x190], R2 ;  /* 0x00019002000075a7 */ /* 0x0044e400080011ff */
[----:B---3--:R-:W-:Y:S05]  /*77b0*/  @!P0 NANOSLEEP.SYNCS 0x989680 ;  /* 0x009896800000895d */ /* 0x008fea0003900000 */
[----:B------:R-:W3:Y:S02]  /*77c0*/  @!P0 SYNCS.PHASECHK.TRANS64 P0, [R0+URZ+0x190], R2 ;  /* 0x00019002000085a7 */ /* 0x000ee400080010ff */
[----:B---3--:R-:W-:Y:S05]  /*77d0*/  @!P0 BRA `(.L_x_87) ;  /* 0xfffffffc00f08947 */ /* 0x008fea000383ffff */
[----:B------:R-:W-:Y:S05]  /*77e0*/  BRA `(.L_x_184) ;  /* 0xffffffd000007947 */ /* 0x000fea000383ffff */
.L_x_90:
[----:B------:R-:W-:Y:S07]  /*77f0*/  MOV R0, UR7 ;  /* 0x0000000700007c02 */ /* 0x000fee0008000f00 */
.L_x_185:
[----:B--2---:R2:W3:Y:S02]  /*7800*/  SYNCS.PHASECHK.TRANS64.TRYWAIT P0, [R0+URZ+0x188], R2 ;  /* 0x00018802000075a7 */ /* 0x0044e400080011ff */
[----:B---3--:R-:W-:Y:S05]  /*7810*/  @!P0 NANOSLEEP.SYNCS 0x989680 ;  /* 0x009896800000895d */ /* 0x008fea0003900000 */
[----:B------:R-:W3:Y:S02]  /*7820*/  @!P0 SYNCS.PHASECHK.TRANS64 P0, [R0+URZ+0x188], R2 ;  /* 0x00018802000085a7 */ /* 0x000ee400080010ff */
[----:B---3--:R-:W-:Y:S05]  /*7830*/  @!P0 BRA `(.L_x_185) ;  /* 0xfffffffc00f08947 */ /* 0x008fea000383ffff */
[----:B------:R-:W-:Y:S05]  /*7840*/  BRA `(.L_x_89) ;  /* 0xffffffd000e87947 */ /* 0x000fea000383ffff */
.L_x_93:
[----:B------:R-:W-:Y:S07]  /*7850*/  MOV R0, UR13 ;  /* 0x0000000d00007c02 */ /* 0x000fee0008000f00 */
.L_x_186:
[----:B-1----:R1:W2:Y:S02]  /*7860*/  SYNCS.PHASECHK.TRANS64.TRYWAIT P2, [R0+URZ+0x170], R29 ;  /* 0x0001701d000075a7 */ /* 0x0022a400080411ff */
[----:B--2---:R-:W-:Y:S05]  /*7870*/  @!P2 NANOSLEEP.SYNCS 0x989680 ;  /* 0x009896800000a95d */ /* 0x004fea0003900000 */
[----:B------:R-:W2:Y:S02]  /*7880*/  @!P2 SYNCS.PHASECHK.TRANS64 P2, [R0+URZ+0x170], R29 ;  /* 0x0001701d0000a5a7 */ /* 0x000ea400080410ff */
[----:B--2---:R-:W-:Y:S05]  /*7890*/  @!P2 BRA `(.L_x_186) ;  /* 0xfffffffc00f0a947 */ /* 0x004fea000383ffff */
[----:B------:R-:W-:Y:S05]  /*78a0*/  BRA `(.L_x_187) ;  /* 0xffffffd400847947 */ /* 0x000fea000383ffff */
.L_x_95:
[----:B------:R-:W-:-:S07]  /*78b0*/  MOV R0, UR4 ;  /* 0x0000000400007c02 */ /* 0x000fce0008000f00 */
.L_x_188:
[----:B-1----:R1:W3:Y:S02]  /*78c0*/  SYNCS.PHASECHK.TRANS64.TRYWAIT P0, [R0+URZ], R2 ;  /* 0x00000002000075a7 */ /* 0x0022e400080011ff */
[----:B---3--:R-:W-:Y:S05]  /*78d0*/  @!P0 NANOSLEEP.SYNCS 0x989680 ;  /* 0x009896800000895d */ /* 0x008fea0003900000 */
[----:B------:R-:W3:Y:S02]  /*78e0*/  @!P0 SYNCS.PHASECHK.TRANS64 P0, [R0+URZ], R2 ;  /* 0x00000002000085a7 */ /* 0x000ee400080010ff */
[----:B---3--:R-:W-:Y:S05]  /*78f0*/  @!P0 BRA `(.L_x_188) ;  /* 0xfffffffc00f08947 */ /* 0x008fea000383ffff */
[----:B------:R-:W-:Y:S05]  /*7900*/  BRA `(.L_x_189) ;  /* 0xffffffd800207947 */ /* 0x000fea000383ffff */
.L_x_97:
[----:B--2---:R2:W4:Y:S02]  /*7910*/  SYNCS.PHASECHK.TRANS64.TRYWAIT P0, [R0+URZ+0x190], R2 ;  /* 0x00019002000075a7 */ /* 0x00452400080011ff */
[----:B----4-:R-:W-:Y:S05]  /*7920*/  @!P0 NANOSLEEP.SYNCS 0x989680 ;  /* 0x009896800000895d */ /* 0x010fea0003900000 */
[----:B------:R-:W4:Y:S02]  /*7930*/  @!P0 SYNCS.PHASECHK.TRANS64 P0, [R0+URZ+0x190], R2 ;  /* 0x00019002000085a7 */ /* 0x000f2400080010ff */
[----:B----4-:R-:W-:Y:S05]  /*7940*/  @!P0 BRA `(.L_x_97) ;  /* 0xfffffffc00f08947 */ /* 0x010fea000383ffff */
[----:B------:R-:W-:Y:S05]  /*7950*/  BRA `(.L_x_190) ;  /* 0xffffffdc00087947 */ /* 0x000fea000383ffff */
.L_x_107:
[----:B-1----:R1:W2:Y:S02]  /*7960*/  SYNCS.PHASECHK.TRANS64.TRYWAIT P1, [R3+URZ+0x160], R4 ;  /* 0x00016004030075a7 */ /* 0x0022a400080211ff */
[----:B--2---:R-:W-:Y:S05]  /*7970*/  @!P1 NANOSLEEP.SYNCS 0x989680 ;  /* 0x009896800000995d */ /* 0x004fea0003900000 */
[----:B------:R-:W2:Y:S02]  /*7980*/  @!P1 SYNCS.PHASECHK.TRANS64 P1, [R3+URZ+0x160], R4 ;  /* 0x00016004030095a7 */ /* 0x000ea400080210ff */
[----:B--2---:R-:W-:Y:S05]  /*7990*/  @!P1 BRA `(.L_x_107) ;  /* 0xfffffffc00f09947 */ /* 0x004fea000383ffff */
[----:B------:R-:W-:Y:S05]  /*79a0*/  BRA `(.L_x_106) ;  /* 0xffffffe400e87947 */ /* 0x000fea000383ffff */
.L_x_109:
[----:B----4-:R4:W1:Y:S02]  /*79b0*/  SYNCS.PHASECHK.TRANS64.TRYWAIT P1, [R67+URZ+0x1b0], R5 ;  /* 0x0001b005430075a7 */ /* 0x01086400080211ff */
[----:B-1----:R-:W-:Y:S05]  /*79c0*/  @!P1 NANOSLEEP.SYNCS 0x989680 ;  /* 0x009896800000995d */ /* 0x002fea0003900000 */
[----:B------:R-:W1:Y:S02]  /*79d0*/  @!P1 SYNCS.PHASECHK.TRANS64 P1, [R67+URZ+0x1b0], R5 ;  /* 0x0001b005430095a7 */ /* 0x000e6400080210ff */
[----:B-1----:R-:W-:Y:S05]  /*79e0*/  @!P1 BRA `(.L_x_109) ;  /* 0xfffffffc00f09947 */ /* 0x002fea000383ffff */
[----:B------:R-:W-:Y:S05]  /*79f0*/  BRA `(.L_x_108) ;  /* 0xffffffe800007947 */ /* 0x000fea000383ffff */
        .weak           $__internal_0_$__cuda_sm10x_tcgen05_guardrail_trap_col_being_dealloced_not_returned_by_alloc
        .type           $__internal_0_$__cuda_sm10x_tcgen05_guardrail_trap_col_being_dealloced_not_returned_by_alloc,@function
        .size           $__internal_0_$__cuda_sm10x_tcgen05_guardrail_trap_col_being_dealloced_not_returned_by_alloc,($__internal_1_$__cuda_sm10x_tcgen05_guardrail_trap_phase_invalid_during_alloc - $__internal_0_$__cuda_sm10x_tcgen05_guardrail_trap_col_being_dealloced_not_returned_by_alloc)
$__internal_0_$__cuda_sm10x_tcgen05_guardrail_trap_col_being_dealloced_not_returned_by_alloc:
[----:B------:R-:W-:Y:S05]  /*7a00*/  BPT.TRAP 0x1 ;  /* 0x000000040000795c */ /* 0x000fea0000300000 */
[----:B------:R-:W-:-:S04]  /*7a10*/  HFMA2 R3, -RZ, RZ, 0, 0 ;  /* 0x00000000ff037431 */ /* 0x000fc800000001ff */
[----:B------:R-:W-:Y:S05]  /*7a20*/  RET.REL.NODEC R2 `(_ZN7cutlass13device_kernelINS_4gemm6kernel13GemmUniversalIN4cute5tupleIJiiiiEEENS1_10collective13CollectiveMmaINS1_35MainloopSm100TmaUmmaWarpSpecializedILi22ELi2ELi4ENS5_IJNS4_1CILi1EEESB_SB_EEEEENS5_IJNSA_ILi64EEENSA_ILi16EEESE_EEENS_6half_tENS5_IJlSB_lEEESH_SI_NS4_8TiledMMAINS4_8MMA_AtomIJNS4_20SM100_MMA_F16BF16_SSISH_SH_fLi64ELi16ELNS4_4UMMA5MajorE0ELSN_0ELNSM_7ScaleInE0ELSO_0EEEEEENS4_6LayoutISC_NS5_IJNSA_ILi0EEESS_SS_EEEEENS5_IJNS4_10UnderscoreESV_SV_EEEEENS4_13SM90_TMA_LOADENS4_14ComposedLayoutINS4_7SwizzleILi3ELi4ELi3EEENS4_18smem_ptr_flag_bitsILi16EEENSR_INS5_IJNSA_ILi8EEESE_EEENS5_IJSE_SB_EEEEEEEvNS4_8identityESY_S18_vS19_EENS_8epilogue10collective18CollectiveEpilogueINS1B_23Sm100TmaWarpSpecializedILi2ELi1ELi8ELb1ELb0EEEJSG_NS5_IJNSR_ISE_SB_EENSR_ISF_SB_EEEEESH_SI_SH_SI_NS1B_6fusion15FusionCallbacksIS1F_NS1J_17LinearCombinationISH_fSH_fLNS_15FloatRoundStyleE2EEESG_S1I_JEEENS4_5SM1004TMEM4LOAD26SM100_TMEM_LOAD_16dp256b2xESY_NSZ_INS10_ILi1ELi4ELi3EEES13_NSR_INS5_IJS14_SF_EEENS5_IJSF_SB_EEEEEEENS4_17SM75_U32x4_LDSM_NENS4_14SM90_TMA_STOREES1X_NS4_17SM90_U32x4_STSM_NENS4_39AutoVectorizingCopyWithAssumedAlignmentILi128EEEEEEvvEEEEvNT_6ParamsE) ;  /* 0xffffff8402747950 */ /* 0x000fea0003c3ffff */
        .weak           $__internal_1_$__cuda_sm10x_tcgen05_guardrail_trap_phase_invalid_during_alloc
        .type           $__internal_1_$__cuda_sm10x_tcgen05_guardrail_trap_phase_invalid_during_alloc,@function
        .size           $__internal_1_$__cuda_sm10x_tcgen05_guardrail_trap_phase_invalid_during_alloc,($__internal_2_$__cuda_sm10x_tcgen05_guardrail_trap_unallocated_columns_being_dealloced - $__internal_1_$__cuda_sm10x_tcgen05_guardrail_trap_phase_invalid_during_alloc)
$__internal_1_$__cuda_sm10x_tcgen05_guardrail_trap_phase_invalid_during_alloc:
[----:B------:R-:W-:Y:S05]  /*7a30*/  BPT.TRAP 0x1 ;  /* 0x000000040000795c */ /* 0x000fea0000300000 */
[----:B------:R-:W-:-:S04]  /*7a40*/  MOV R3, 0x0 ;  /* 0x0000000000037802 */ /* 0x000fc80000000f00 */
[----:B------:R-:W-:Y:S05]  /*7a50*/  RET.REL.NODEC R2 `(_ZN7cutlass13device_kernelINS_4gemm6kernel13GemmUniversalIN4cute5tupleIJiiiiEEENS1_10collective13CollectiveMmaINS1_35MainloopSm100TmaUmmaWarpSpecializedILi22ELi2ELi4ENS5_IJNS4_1CILi1EEESB_SB_EEEEENS5_IJNSA_ILi64EEENSA_ILi16EEESE_EEENS_6half_tENS5_IJlSB_lEEESH_SI_NS4_8TiledMMAINS4_8MMA_AtomIJNS4_20SM100_MMA_F16BF16_SSISH_SH_fLi64ELi16ELNS4_4UMMA5MajorE0ELSN_0ELNSM_7ScaleInE0ELSO_0EEEEEENS4_6LayoutISC_NS5_IJNSA_ILi0EEESS_SS_EEEEENS5_IJNS4_10UnderscoreESV_SV_EEEEENS4_13SM90_TMA_LOADENS4_14ComposedLayoutINS4_7SwizzleILi3ELi4ELi3EEENS4_18smem_ptr_flag_bitsILi16EEENSR_INS5_IJNSA_ILi8EEESE_EEENS5_IJSE_SB_EEEEEEEvNS4_8identityESY_S18_vS19_EENS_8epilogue10collective18CollectiveEpilogueINS1B_23Sm100TmaWarpSpecializedILi2ELi1ELi8ELb1ELb0EEEJSG_NS5_IJNSR_ISE_SB_EENSR_ISF_SB_EEEEESH_SI_SH_SI_NS1B_6fusion15FusionCallbacksIS1F_NS1J_17LinearCombinationISH_fSH_fLNS_15FloatRoundStyleE2EEESG_S1I_JEEENS4_5SM1004TMEM4LOAD26SM100_TMEM_LOAD_16dp256b2xESY_NSZ_INS10_ILi1ELi4ELi3EEES13_NSR_INS5_IJS14_SF_EEENS5_IJSF_SB_EEEEEEENS4_17SM75_U32x4_LDSM_NENS4_14SM90_TMA_STOREES1X_NS4_17SM90_U32x4_STSM_NENS4_39AutoVectorizingCopyWithAssumedAlignmentILi128EEEEEEvvEEEEvNT_6ParamsE) ;  /* 0xffffff8402687950 */ /* 0x000fea0003c3ffff */
        .weak           $__internal_2_$__cuda_sm10x_tcgen05_guardrail_trap_unallocated_columns_being_dealloced
        .type           $__internal_2_$__cuda_sm10x_tcgen05_guardrail_trap_unallocated_columns_being_dealloced,@function
        .size           $__internal_2_$__cuda_sm10x_tcgen05_guardrail_trap_unallocated_columns_being_dealloced,(.L_x_192 - $__internal_2_$__cuda_sm10x_tcgen05_guardrail_trap_unallocated_columns_being_dealloced)
$__internal_2_$__cuda_sm10x_tcgen05_guardrail_trap_unallocated_columns_being_dealloced:
[----:B------:R-:W-:Y:S05]  /*7a60*/  BPT.TRAP 0x1 ;  /* 0x000000040000795c */ /* 0x000fea0000300000 */
[----:B------:R-:W-:-:S04]  /*7a70*/  HFMA2 R3, -RZ, RZ, 0, 0 ;  /* 0x00000000ff037431 */ /* 0x000fc800000001ff */
[----:B------:R-:W-:Y:S05]  /*7a80*/  RET.REL.NODEC R2 `(_ZN7cutlass13device_kernelINS_4gemm6kernel13GemmUniversalIN4cute5tupleIJiiiiEEENS1_10collective13CollectiveMmaINS1_35MainloopSm100TmaUmmaWarpSpecializedILi22ELi2ELi4ENS5_IJNS4_1CILi1EEESB_SB_EEEEENS5_IJNSA_ILi64EEENSA_ILi16EEESE_EEENS_6half_tENS5_IJlSB_lEEESH_SI_NS4_8TiledMMAINS4_8MMA_AtomIJNS4_20SM100_MMA_F16BF16_SSISH_SH_fLi64ELi16ELNS4_4UMMA5MajorE0ELSN_0ELNSM_7ScaleInE0ELSO_0EEEEEENS4_6LayoutISC_NS5_IJNSA_ILi0EEESS_SS_EEEEENS5_IJNS4_10UnderscoreESV_SV_EEEEENS4_13SM90_TMA_LOADENS4_14ComposedLayoutINS4_7SwizzleILi3ELi4ELi3EEENS4_18smem_ptr_flag_bitsILi16EEENSR_INS5_IJNSA_ILi8EEESE_EEENS5_IJSE_SB_EEEEEEEvNS4_8identityESY_S18_vS19_EENS_8epilogue10collective18CollectiveEpilogueINS1B_23Sm100TmaWarpSpecializedILi2ELi1ELi8ELb1ELb0EEEJSG_NS5_IJNSR_ISE_SB_EENSR_ISF_SB_EEEEESH_SI_SH_SI_NS1B_6fusion15FusionCallbacksIS1F_NS1J_17LinearCombinationISH_fSH_fLNS_15FloatRoundStyleE2EEESG_S1I_JEEENS4_5SM1004TMEM4LOAD26SM100_TMEM_LOAD_16dp256b2xESY_NSZ_INS10_ILi1ELi4ELi3EEES13_NSR_INS5_IJS14_SF_EEENS5_IJSF_SB_EEEEEEENS4_17SM75_U32x4_LDSM_NENS4_14SM90_TMA_STOREES1X_NS4_17SM90_U32x4_STSM_NENS4_39AutoVectorizingCopyWithAssumedAlignmentILi128EEEEEEvvEEEEvNT_6ParamsE) ;  /* 0xffffff84025c7950 */ /* 0x000fea0003c3ffff */
.L_x_191:
[----:B------:R-:W-:-:S00]  /*7a90*/  BRA `(.L_x_191) ;  /* 0xfffffffc00fc7947 */ /* 0x000fc0000383ffff */
[----:B------:R-:W-:-:S00]  /*7aa0*/  NOP ;  /* 0x0000000000007918 */ /* 0x000fc00000000000 */
        /* <DEDUP_REMOVED lines=13> */
.L_x_192:


//--------------------- .nv.global.init           --------------------------
	.section	.nv.global.init,"aw",@progbits
.nv.global.init:
	.type		$str$27,@object
	.size		$str$27,($str$28 - $str$27)
$str$27:
        /*0000*/ 	.byte	0x28, 0x61, 0x64, 0x64, 0x72, 0x65, 0x73, 0x73, 0x20, 0x26, 0x20, 0x6d, 0x61, 0x73, 0x6b, 0x29
        /*0010*/ 	.byte	0x20, 0x3d, 0x3d, 0x20, 0x30, 0x00
	.type		$str$28,@object
	.size		$str$28,($str$26 - $str$28)
$str$28:
        /*0016*/ 	.byte	0x2f, 0x74, 0x6d, 0x70, 0x2f, 0x63, 0x75, 0x74, 0x6c, 0x61, 0x73, 0x73, 0x5f, 0x73, 0x77, 0x65
        /*0026*/ 	.byte	0x65, 0x70, 0x5f, 0x73, 0x72, 0x63, 0x2f, 0x69, 0x6e, 0x63, 0x6c, 0x75, 0x64, 0x65, 0x2f, 0x63
        /*0036*/ 	.byte	0x75, 0x74, 0x65, 0x2f, 0x70, 0x6f, 0x69, 0x6e, 0x74, 0x65, 0x72, 0x5f, 0x66, 0x6c, 0x61, 0x67
        /*0046*/ 	.byte	0x67, 0x65, 0x64, 0x2e, 0x68, 0x70, 0x70, 0x00
	.type		$str$26,@object
	.size		$str$26,($str$25 - $str$26)
$str$26:
        /*004e*/ 	.byte	0x2f, 0x74, 0x6d, 0x70, 0x2f, 0x63, 0x75, 0x74, 0x6c, 0x61, 0x73, 0x73, 0x5f, 0x73, 0x77, 0x65
        /*005e*/ 	.byte	0x65, 0x70, 0x5f, 0x73, 0x72, 0x63, 0x2f, 0x69, 0x6e, 0x63, 0x6c, 0x75, 0x64, 0x65, 0x2f, 0x63
        /*006e*/ 	.byte	0x75, 0x74, 0x65, 0x2f, 0x61, 0x74, 0x6f, 0x6d, 0x2f, 0x63, 0x6f, 0x70, 0x79, 0x5f, 0x74, 0x72
        /*007e*/ 	.byte	0x61, 0x69, 0x74, 0x73, 0x5f, 0x73, 0x6d, 0x31, 0x30, 0x30, 0x2e, 0x68, 0x70, 0x70, 0x00
	.type		$str$25,@object
	.size		$str$25,(__unnamed_1 - $str$25)
$str$25:
        /*008d*/ 	.byte	0x28, 0x28, 0x75, 0x69, 0x6e, 0x74, 0x33, 0x32, 0x5f, 0x74, 0x28, 0x74, 0x68, 0x72, 0x65, 0x61
        /*009d*/ 	.byte	0x64, 0x49, 0x64, 0x78, 0x2e, 0x78, 0x29, 0x20, 0x2f, 0x20, 0x33, 0x32, 0x29, 0x20, 0x25, 0x20
        /*00ad*/ 	.byte	0x34, 0x29, 0x20, 0x3d, 0x3d, 0x20, 0x28, 0x28, 0x28, 0x74, 0x6d, 0x65, 0x6d, 0x5f, 0x61, 0x64
        /*00bd*/ 	.byte	0x64, 0x72, 0x20, 0x3e, 0x3e, 0x20, 0x31, 0x36, 0x29, 0x20, 0x2f, 0x20, 0x33, 0x32, 0x29, 0x20
        /*00cd*/ 	.byte	0x25, 0x20, 0x34, 0x29, 0x00
	.type		__unnamed_1,@object
	.size		__unnamed_1,(__unnamed_2 - __unnamed_1)
__unnamed_1:
        /*00d2*/ 	.byte	0x61, 0x75, 0x74, 0x6f, 0x20, 0x63, 0x75, 0x74, 0x65, 0x3a, 0x3a, 0x61, 0x73, 0x5f, 0x70, 0x6f
        /* <DEDUP_REMOVED lines=24> */
        /*0262*/ 	.byte	0x3e, 0x3e, 0x3e, 0x5d, 0x00
	.type		__unnamed_2,@object
	.size		__unnamed_2,(.L_2 - __unnamed_2)
__unnamed_2:
        /* <DEDUP_REMOVED lines=42> */
        /*0507*/ 	.byte	0x3e, 0x5d, 0x00
.L_2:


//--------------------- .nv.shared._ZN7cutlass13device_kernelINS_4gemm6kernel13GemmUniversalIN4cute5tupleIJiiiiEEENS1_10collective13CollectiveMmaINS1_35MainloopSm100TmaUmmaWarpSpecializedILi22ELi2ELi4ENS5_IJNS4_1CILi1EEESB_SB_EEEEENS5_IJNSA_ILi64EEENSA_ILi16EEESE_EEENS_6half_tENS5_IJlSB_lEEESH_SI_NS4_8TiledMMAINS4_8MMA_AtomIJNS4_20SM100_MMA_F16BF16_SSISH_SH_fLi64ELi16ELNS4_4UMMA5MajorE0ELSN_0ELNSM_7ScaleInE0ELSO_0EEEEEENS4_6LayoutISC_NS5_IJNSA_ILi0EEESS_SS_EEEEENS5_IJNS4_10UnderscoreESV_SV_EEEEENS4_13SM90_TMA_LOADENS4_14ComposedLayoutINS4_7SwizzleILi3ELi4ELi3EEENS4_18smem_ptr_flag_bitsILi16EEENSR_INS5_IJNSA_ILi8EEESE_EEENS5_IJSE_SB_EEEEEEEvNS4_8identityESY_S18_vS19_EENS_8epilogue10collective18CollectiveEpilogueINS1B_23Sm100TmaWarpSpecializedILi2ELi1ELi8ELb1ELb0EEEJSG_NS5_IJNSR_ISE_SB_EENSR_ISF_SB_EEEEESH_SI_SH_SI_NS1B_6fusion15FusionCallbacksIS1F_NS1J_17LinearCombinationISH_fSH_fLNS_15FloatRoundStyleE2EEESG_S1I_JEEENS4_5SM1004TMEM4LOAD26SM100_TMEM_LOAD_16dp256b2xESY_NSZ_INS10_ILi1ELi4ELi3EEES13_NSR_INS5_IJS14_SF_EEENS5_IJSF_SB_EEEEEEENS4_17SM75_U32x4_LDSM_NENS4_14SM90_TMA_STOREES1X_NS4_17SM90_U32x4_STSM_NENS4_39AutoVectorizingCopyWithAssumedAlignmentILi128EEEEEEvvEEEEvNT_6ParamsE --------------------------
	.section	.nv.shared._ZN7cutlass13device_kernelINS_4gemm6kernel13GemmUniversalIN4cute5tupleIJiiiiEEENS1_10collective13CollectiveMmaINS1_35MainloopSm100TmaUmmaWarpSpecializedILi22ELi2ELi4ENS5_IJNS4_1CILi1EEESB_SB_EEEEENS5_IJNSA_ILi64EEENSA_ILi16EEESE_EEENS_6half_tENS5_IJlSB_lEEESH_SI_NS4_8TiledMMAINS4_8MMA_AtomIJNS4_20SM100_MMA_F16BF16_SSISH_SH_fLi64ELi16ELNS4_4UMMA5MajorE0ELSN_0ELNSM_7ScaleInE0ELSO_0EEEEEENS4_6LayoutISC_NS5_IJNSA_ILi0EEESS_SS_EEEEENS5_IJNS4_10UnderscoreESV_SV_EEEEENS4_13SM90_TMA_LOADENS4_14ComposedLayoutINS4_7SwizzleILi3ELi4ELi3EEENS4_18smem_ptr_flag_bitsILi16EEENSR_INS5_IJNSA_ILi8EEESE_EEENS5_IJSE_SB_EEEEEEEvNS4_8identityESY_S18_vS19_EENS_8epilogue10collective18CollectiveEpilogueINS1B_23Sm100TmaWarpSpecializedILi2ELi1ELi8ELb1ELb0EEEJSG_NS5_IJNSR_ISE_SB_EENSR_ISF_SB_EEEEESH_SI_SH_SI_NS1B_6fusion15FusionCallbacksIS1F_NS1J_17LinearCombinationISH_fSH_fLNS_15FloatRoundStyleE2EEESG_S1I_JEEENS4_5SM1004TMEM4LOAD26SM100_TMEM_LOAD_16dp256b2xESY_NSZ_INS10_ILi1ELi4ELi3EEES13_NSR_INS5_IJS14_SF_EEENS5_IJSF_SB_EEEEEEENS4_17SM75_U32x4_LDSM_NENS4_14SM90_TMA_STOREES1X_NS4_17SM90_U32x4_STSM_NENS4_39AutoVectorizingCopyWithAssumedAlignmentILi128EEEEEEvvEEEEvNT_6ParamsE,"aw",@nobits
	.sectionflags	@""
	.align	16
	.zero		1024


//--------------------- .nv.shared.reserved.0     --------------------------
	.section	.nv.shared.reserved.0,"aw",@nobits
	.weak		__nv_reservedSMEM_offset_0_alias
	.size		__nv_reservedSMEM_offset_0_alias, 0, 64
	.other		__nv_reservedSMEM_offset_0_alias,@"STO_CUDA_RESERVED_SHARED STV_DEFAULT"
__nv_reservedSMEM_offset_0_alias:
	.zero		0
.nv.shared.reserved.0:
	.zero		64
	.weak		__nv_reservedSMEM_tcgen05_partition
	.type		__nv_reservedSMEM_tcgen05_partition,@object
	.size		__nv_reservedSMEM_tcgen05_partition,(.L_0 - __nv_reservedSMEM_tcgen05_partition)
__nv_reservedSMEM_tcgen05_partition:
	.zero		32
.L_0:


//--------------------- .nv.global                --------------------------
	.section	.nv.global,"aw",@nobits
.nv.global:
	.type		_ZN40_INTERNAL_c383dce6_4_k_cu_6316f844_123924cute1_E,@object
	.size		_ZN40_INTERNAL_c383dce6_4_k_cu_6316f844_123924cute1_E,(_ZN40_INTERNAL_c383dce6_4_k_cu_6316f844_123924cuda3std3__45__cpo6cbeginE - _ZN40_INTERNAL_c383dce6_4_k_cu_6316f844_123924cute1_E)
_ZN40_INTERNAL_c383dce6_4_k_cu_6316f844_123924cute1_E:
	.zero		1
	.type		_ZN40_INTERNAL_c383dce6_4_k_cu_6316f844_123924cuda3std3__45__cpo6cbeginE,@object
	.size		_ZN40_INTERNAL_c383dce6_4_k_cu_6316f844_123924cuda3std3__45__cpo6cbeginE,(_ZN40_INTERNAL_c383dce6_4_k_cu_6316f844_123924cuda3std3__48in_placeE - _ZN40_INTERNAL_c383dce6_4_k_cu_6316f844_123924cuda3std3__45__cpo6cbeginE)
_ZN40_INTERNAL_c383dce6_4_k_cu_6316f844_123924cuda3std3__45__cpo6cbeginE:
	.zero		1
	.type		_ZN40_INTERNAL_c383dce6_4_k_cu_6316f844_123924cuda3std3__48in_placeE,@object
	.size		_ZN40_INTERNAL_c383dce6_4_k_cu_6316f844_123924cuda3std3__48in_placeE,(_ZN40_INTERNAL_c383dce6_4_k_cu_6316f844_123924cuda3std6ranges3__45__cpo9iter_moveE - _ZN40_INTERNAL_c383dce6_4_k_cu_6316f844_123924cuda3std3__48in_placeE)
_ZN40_INTERNAL_c383dce6_4_k_cu_6316f844_123924cuda3std3__48in_placeE:
	.zero		1
	.type		_ZN40_INTERNAL_c383dce6_4_k_cu_6316f844_123924cuda3std6ranges3__45__cpo9iter_moveE,@object
	.size		_ZN40_INTERNAL_c383dce6_4_k_cu_6316f844_123924cuda3std6ranges3__45__cpo9iter_moveE,(_ZN40_INTERNAL_c383dce6_4_k_cu_6316f844_123924cuda3std3__45__cpo5beginE - _ZN40_INTERNAL_c383dce6_4_k_cu_6316f844_123924cuda3std6ranges3__45__cpo9iter_moveE)
_ZN40_INTERNAL_c383dce6_4_k_cu_6316f844_123924cuda3std6ranges3__45__cpo9iter_moveE:
	.zero		1
	.type		_ZN40_INTERNAL_c383dce6_4_k_cu_6316f844_123924cuda3std3__45__cpo5beginE,@object
	.size		_ZN40_INTERNAL_c383dce6_4_k_cu_6316f844_123924cuda3std3__45__cpo5beginE,(_ZN40_INTERNAL_c383dce6_4_k_cu_6316f844_123924cuda3std3__442_GLOBAL__N__c383dce6_4_k_cu_6316f844_123926ignoreE - _ZN40_INTERNAL_c383dce6_4_k_cu_6316f844_123924cuda3std3__45__cpo5beginE)
_ZN40_INTERNAL_c383dce6_4_k_cu_6316f844_123924cuda3std3__45__cpo5beginE:
	.zero		1
	.type		_ZN40_INTERNAL_c383dce6_4_k_cu_6316f844_123924cuda3std3__442_GLOBAL__N__c383dce6_4_k_cu_6316f844_123926ignoreE,@object
	.size		_ZN40_INTERNAL_c383dce6_4_k_cu_6316f844_123924cuda3std3__442_GLOBAL__N__c383dce6_4_k_cu_6316f844_123926ignoreE,(_ZN40_INTERNAL_c383dce6_4_k_cu_6316f844_123924cute7productE - _ZN40_INTERNAL_c383dce6_4_k_cu_6316f844_123924cuda3std3__442_GLOBAL__N__c383dce6_4_k_cu_6316f844_123926ignoreE)
_ZN40_INTERNAL_c383dce6_4_k_cu_6316f844_123924cuda3std3__442_GLOBAL__N__c383dce6_4_k_cu_6316f844_123926ignoreE:
	.zero		1
	.type		_ZN40_INTERNAL_c383dce6_4_k_cu_6316f844_123924cute7productE,@object
	.size		_ZN40_INTERNAL_c383dce6_4_k_cu_6316f844_123924cute7productE,(_ZN40_INTERNAL_c383dce6_4_k_cu_6316f844_123924cuda3std3__45__cpo3endE - _ZN40_INTERNAL_c383dce6_4_k_cu_6316f844_123924cute7productE)
_ZN40_INTERNAL_c383dce6_4_k_cu_6316f844_123924cute7productE:
	.zero		1
	.type		_ZN40_INTERNAL_c383dce6_4_k_cu_6316f844_123924cuda3std3__45__cpo3endE,@object
	.size		_ZN40_INTERNAL_c383dce6_4_k_cu_6316f844_123924cuda3std3__45__cpo3endE,(_ZN40_INTERNAL_c383dce6_4_k_cu_6316f844_123924cuda3std3__419piecewise_constructE - _ZN40_INTERNAL_c383dce6_4_k_cu_6316f844_123924cuda3std3__45__cpo3endE)
_ZN40_INTERNAL_c383dce6_4_k_cu_6316f844_123924cuda3std3__45__cpo3endE:
	.zero		1
	.type		_ZN40_INTERNAL_c383dce6_4_k_cu_6316f844_123924cuda3std3__419piecewise_constructE,@object
	.size		_ZN40_INTERNAL_c383dce6_4_k_cu_6316f844_123924cuda3std3__419piecewise_constructE,(_ZN40_INTERNAL_c383dce6_4_k_cu_6316f844_123924cuda3std3__45__cpo4cendE - _ZN40_INTERNAL_c383dce6_4_k_cu_6316f844_123924cuda3std3__419piecewise_constructE)
_ZN40_INTERNAL_c383dce6_4_k_cu_6316f844_123924cuda3std3__419piecewise_constructE:
	.zero		1
	.type		_ZN40_INTERNAL_c383dce6_4_k_cu_6316f844_123924cuda3std3__45__cpo4cendE,@object
	.size		_ZN40_INTERNAL_c383dce6_4_k_cu_6316f844_123924cuda3std3__45__cpo4cendE,(_ZN40_INTERNAL_c383dce6_4_k_cu_6316f844_123924cuda3std6ranges3__45__cpo4swapE - _ZN40_INTERNAL_c383dce6_4_k_cu_6316f844_123924cuda3std3__45__cpo4cendE)
_ZN40_INTERNAL_c383dce6_4_k_cu_6316f844_123924cuda3std3__45__cpo4cendE:
	.zero		1
	.type		_ZN40_INTERNAL_c383dce6_4_k_cu_6316f844_123924cuda3std6ranges3__45__cpo4swapE,@object
	.size		_ZN40_INTERNAL_c383dce6_4_k_cu_6316f844_123924cuda3std6ranges3__45__cpo4swapE,(.L_10 - _ZN40_INTERNAL_c383dce6_4_k_cu_6316f844_123924cuda3std6ranges3__45__cpo4swapE)
_ZN40_INTERNAL_c383dce6_4_k_cu_6316f844_123924cuda3std6ranges3__45__cpo4swapE:
	.zero		1
.L_10:


//--------------------- .nv.constant0._ZN7cutlass13device_kernelINS_4gemm6kernel13GemmUniversalIN4cute5tupleIJiiiiEEENS1_10collective13CollectiveMmaINS1_35MainloopSm100TmaUmmaWarpSpecializedILi22ELi2ELi4ENS5_IJNS4_1CILi1EEESB_SB_EEEEENS5_IJNSA_ILi64EEENSA_ILi16EEESE_EEENS_6half_tENS5_IJlSB_lEEESH_SI_NS4_8TiledMMAINS4_8MMA_AtomIJNS4_20SM100_MMA_F16BF16_SSISH_SH_fLi64ELi16ELNS4_4UMMA5MajorE0ELSN_0ELNSM_7ScaleInE0ELSO_0EEEEEENS4_6LayoutISC_NS5_IJNSA_ILi0EEESS_SS_EEEEENS5_IJNS4_10UnderscoreESV_SV_EEEEENS4_13SM90_TMA_LOADENS4_14ComposedLayoutINS4_7SwizzleILi3ELi4ELi3EEENS4_18smem_ptr_flag_bitsILi16EEENSR_INS5_IJNSA_ILi8EEESE_EEENS5_IJSE_SB_EEEEEEEvNS4_8identityESY_S18_vS19_EENS_8epilogue10collective18CollectiveEpilogueINS1B_23Sm100TmaWarpSpecializedILi2ELi1ELi8ELb1ELb0EEEJSG_NS5_IJNSR_ISE_SB_EENSR_ISF_SB_EEEEESH_SI_SH_SI_NS1B_6fusion15FusionCallbacksIS1F_NS1J_17LinearCombinationISH_fSH_fLNS_15FloatRoundStyleE2EEESG_S1I_JEEENS4_5SM1004TMEM4LOAD26SM100_TMEM_LOAD_16dp256b2xESY_NSZ_INS10_ILi1ELi4ELi3EEES13_NSR_INS5_IJS14_SF_EEENS5_IJSF_SB_EEEEEEENS4_17SM75_U32x4_LDSM_NENS4_14SM90_TMA_STOREES1X_NS4_17SM90_U32x4_STSM_NENS4_39AutoVectorizingCopyWithAssumedAlignmentILi128EEEEEEvvEEEEvNT_6ParamsE --------------------------
	.section	.nv.constant0._ZN7cutlass13device_kernelINS_4gemm6kernel13GemmUniversalIN4cute5tupleIJiiiiEEENS1_10collective13CollectiveMmaINS1_35MainloopSm100TmaUmmaWarpSpecializedILi22ELi2ELi4ENS5_IJNS4_1CILi1EEESB_SB_EEEEENS5_IJNSA_ILi64EEENSA_ILi16EEESE_EEENS_6half_tENS5_IJlSB_lEEESH_SI_NS4_8TiledMMAINS4_8MMA_AtomIJNS4_20SM100_MMA_F16BF16_SSISH_SH_fLi64ELi16ELNS4_4UMMA5MajorE0ELSN_0ELNSM_7ScaleInE0ELSO_0EEEEEENS4_6LayoutISC_NS5_IJNSA_ILi0EEESS_SS_EEEEENS5_IJNS4_10UnderscoreESV_SV_EEEEENS4_13SM90_TMA_LOADENS4_14ComposedLayoutINS4_7SwizzleILi3ELi4ELi3EEENS4_18smem_ptr_flag_bitsILi16EEENSR_INS5_IJNSA_ILi8EEESE_EEENS5_IJSE_SB_EEEEEEEvNS4_8identityESY_S18_vS19_EENS_8epilogue10collective18CollectiveEpilogueINS1B_23Sm100TmaWarpSpecializedILi2ELi1ELi8ELb1ELb0EEEJSG_NS5_IJNSR_ISE_SB_EENSR_ISF_SB_EEEEESH_SI_SH_SI_NS1B_6fusion15FusionCallbacksIS1F_NS1J_17LinearCombinationISH_fSH_fLNS_15FloatRoundStyleE2EEESG_S1I_JEEENS4_5SM1004TMEM4LOAD26SM100_TMEM_LOAD_16dp256b2xESY_NSZ_INS10_ILi1ELi4ELi3EEES13_NSR_INS5_IJS14_SF_EEENS5_IJSF_SB_EEEEEEENS4_17SM75_U32x4_LDSM_NENS4_14SM90_TMA_STOREES1X_NS4_17SM90_U32x4_STSM_NENS4_39AutoVectorizingCopyWithAssumedAlignmentILi128EEEEEEvvEEEEvNT_6ParamsE,"a",@progbits
	.sectionflags	@""
	.align	4
.nv.constant0._ZN7cutlass13device_kernelINS_4gemm6kernel13GemmUniversalIN4cute5tupleIJiiiiEEENS1_10collective13CollectiveMmaINS1_35MainloopSm100TmaUmmaWarpSpecializedILi22ELi2ELi4ENS5_IJNS4_1CILi1EEESB_SB_EEEEENS5_IJNSA_ILi64EEENSA_ILi16EEESE_EEENS_6half_tENS5_IJlSB_lEEESH_SI_NS4_8TiledMMAINS4_8MMA_AtomIJNS4_20SM100_MMA_F16BF16_SSISH_SH_fLi64ELi16ELNS4_4UMMA5MajorE0ELSN_0ELNSM_7ScaleInE0ELSO_0EEEEEENS4_6LayoutISC_NS5_IJNSA_ILi0EEESS_SS_EEEEENS5_IJNS4_10UnderscoreESV_SV_EEEEENS4_13SM90_TMA_LOADENS4_14ComposedLayoutINS4_7SwizzleILi3ELi4ELi3EEENS4_18smem_ptr_flag_bitsILi16EEENSR_INS5_IJNSA_ILi8EEESE_EEENS5_IJSE_SB_EEEEEEEvNS4_8identityESY_S18_vS19_EENS_8epilogue10collective18CollectiveEpilogueINS1B_23Sm100TmaWarpSpecializedILi2ELi1ELi8ELb1ELb0EEEJSG_NS5_IJNSR_ISE_SB_EENSR_ISF_SB_EEEEESH_SI_SH_SI_NS1B_6fusion15FusionCallbacksIS1F_NS1J_17LinearCombinationISH_fSH_fLNS_15FloatRoundStyleE2EEESG_S1I_JEEENS4_5SM1004TMEM4LOAD26SM100_TMEM_LOAD_16dp256b2xESY_NSZ_INS10_ILi1ELi4ELi3EEES13_NSR_INS5_IJS14_SF_EEENS5_IJSF_SB_EEEEEEENS4_17SM75_U32x4_LDSM_NENS4_14SM90_TMA_STOREES1X_NS4_17SM90_U32x4_STSM_NENS4_39AutoVectorizingCopyWithAssumedAlignmentILi128EEEEEEvvEEEEvNT_6ParamsE:
	.zero		2944


//--------------------- SYMBOLS --------------------------

	.type		.nv.reservedSmem.offset0,@object
	.size		.nv.reservedSmem.offset0,0x4
	.type		.nv.reservedSmem.cap,@object
	.size		.nv.reservedSmem.cap,0x4
	.type		__assertfail,@function
